//
// Generated by NVIDIA NVVM Compiler
//
// Compiler Build ID: CL-36424714
// Cuda compilation tools, release 13.0, V13.0.88
// Based on NVVM 20.0.0
//

.version 9.0
.target sm_100
.address_size 64

	// .globl	GETRF
// _ZZ5GETRFE5block has been demoted

.visible .entry GETRF(
	.param .u64 .ptr .align 1 GETRF_param_0,
	.param .u32 GETRF_param_1,
	.param .u32 GETRF_param_2
)
{
	.reg .pred 	%p<26>;
	.reg .b32 	%r<73>;
	.reg .b32 	%f<43>;
	.reg .b64 	%rd<5>;
	// demoted variable
	.shared .align 4 .b8 _ZZ5GETRFE5block[4096];
	ld.param.u64 	%rd2, [GETRF_param_0];
	ld.param.u32 	%r37, [GETRF_param_1];
	ld.param.u32 	%r36, [GETRF_param_2];
	cvta.to.global.u64 	%rd3, %rd2;
	mov.u32 	%r1, %tid.x;
	mov.u32 	%r2, %tid.y;
	mov.u32 	%r38, %ctaid.y;
	mov.u32 	%r39, %ctaid.x;
	mad.lo.s32 	%r40, %r37, %r38, %r39;
	mad.lo.s32 	%r41, %r37, %r2, %r1;
	mad.lo.s32 	%r42, %r40, %r36, %r41;
	mul.wide.u32 	%rd4, %r42, 4;
	add.s64 	%rd1, %rd3, %rd4;
	ld.global.f32 	%f1, [%rd1];
	shl.b32 	%r43, %r2, 7;
	mov.u32 	%r44, _ZZ5GETRFE5block;
	add.s32 	%r3, %r44, %r43;
	shl.b32 	%r45, %r1, 2;
	add.s32 	%r4, %r3, %r45;
	st.shared.f32 	[%r4], %f1;
	bar.sync 	0;
	setp.lt.s32 	%p1, %r36, 1;
	@%p1 bra 	$L__BB0_27;
	shl.b32 	%r47, %r1, 7;
	add.s32 	%r49, %r44, %r47;
	shl.b32 	%r50, %r2, 2;
	add.s32 	%r5, %r49, %r50;
	add.s32 	%r6, %r3, %r50;
	min.u32 	%r7, %r1, %r2;
	and.b32  	%r8, %r36, 3;
	setp.lt.u32 	%p2, %r36, 4;
	mov.b32 	%r72, 0;
	@%p2 bra 	$L__BB0_20;
	and.b32  	%r72, %r36, 2147483644;
	add.s32 	%r54, %r43, %r44;
	add.s32 	%r65, %r54, 8;
	add.s32 	%r56, %r45, %r44;
	add.s32 	%r64, %r56, 256;
	mov.b32 	%r66, 0;
$L__BB0_3:
	setp.lt.u32 	%p3, %r1, %r66;
	setp.ne.s32 	%p4, %r2, %r66;
	or.pred  	%p5, %p3, %p4;
	@%p5 bra 	$L__BB0_5;
	ld.shared.f32 	%f2, [%r5];
	ld.shared.f32 	%f3, [%r6];
	div.rn.f32 	%f4, %f2, %f3;
	st.shared.f32 	[%r5], %f4;
$L__BB0_5:
	bar.sync 	0;
	setp.ge.u32 	%p6, %r66, %r7;
	@%p6 bra 	$L__BB0_7;
	ld.shared.f32 	%f5, [%r65+-8];
	ld.shared.f32 	%f6, [%r64+-256];
	mul.f32 	%f7, %f5, %f6;
	ld.shared.f32 	%f8, [%r4];
	sub.f32 	%f9, %f8, %f7;
	st.shared.f32 	[%r4], %f9;
$L__BB0_7:
	bar.sync 	0;
	setp.le.u32 	%p7, %r1, %r66;
	add.s32 	%r15, %r66, 1;
	setp.ne.s32 	%p8, %r2, %r15;
	or.pred  	%p9, %p7, %p8;
	@%p9 bra 	$L__BB0_9;
	ld.shared.f32 	%f10, [%r5];
	ld.shared.f32 	%f11, [%r6];
	div.rn.f32 	%f12, %f10, %f11;
	st.shared.f32 	[%r5], %f12;
$L__BB0_9:
	bar.sync 	0;
	setp.ge.u32 	%p10, %r15, %r7;
	@%p10 bra 	$L__BB0_11;
	ld.shared.f32 	%f13, [%r65+-4];
	ld.shared.f32 	%f14, [%r64+-128];
	mul.f32 	%f15, %f13, %f14;
	ld.shared.f32 	%f16, [%r4];
	sub.f32 	%f17, %f16, %f15;
	st.shared.f32 	[%r4], %f17;
$L__BB0_11:
	bar.sync 	0;
	add.s32 	%r16, %r15, 1;
	setp.lt.u32 	%p11, %r1, %r16;
	setp.ne.s32 	%p12, %r2, %r16;
	or.pred  	%p13, %p11, %p12;
	@%p13 bra 	$L__BB0_13;
	ld.shared.f32 	%f18, [%r5];
	ld.shared.f32 	%f19, [%r6];
	div.rn.f32 	%f20, %f18, %f19;
	st.shared.f32 	[%r5], %f20;
$L__BB0_13:
	bar.sync 	0;
	setp.ge.u32 	%p14, %r16, %r7;
	@%p14 bra 	$L__BB0_15;
	ld.shared.f32 	%f21, [%r65];
	ld.shared.f32 	%f22, [%r64];
	mul.f32 	%f23, %f21, %f22;
	ld.shared.f32 	%f24, [%r4];
	sub.f32 	%f25, %f24, %f23;
	st.shared.f32 	[%r4], %f25;
$L__BB0_15:
	bar.sync 	0;
	add.s32 	%r17, %r16, 1;
	setp.lt.u32 	%p15, %r1, %r17;
	setp.ne.s32 	%p16, %r2, %r17;
	or.pred  	%p17, %p15, %p16;
	@%p17 bra 	$L__BB0_17;
	ld.shared.f32 	%f26, [%r5];
	ld.shared.f32 	%f27, [%r6];
	div.rn.f32 	%f28, %f26, %f27;
	st.shared.f32 	[%r5], %f28;
$L__BB0_17:
	bar.sync 	0;
	setp.ge.u32 	%p18, %r17, %r7;
	@%p18 bra 	$L__BB0_19;
	ld.shared.f32 	%f29, [%r65+4];
	ld.shared.f32 	%f30, [%r64+128];
	mul.f32 	%f31, %f29, %f30;
	ld.shared.f32 	%f32, [%r4];
	sub.f32 	%f33, %f32, %f31;
	st.shared.f32 	[%r4], %f33;
$L__BB0_19:
	bar.sync 	0;
	add.s32 	%r65, %r65, 16;
	add.s32 	%r64, %r64, 512;
	add.s32 	%r66, %r17, 1;
	setp.ne.s32 	%p19, %r66, %r72;
	@%p19 bra 	$L__BB0_3;
$L__BB0_20:
	setp.eq.s32 	%p20, %r8, 0;
	@%p20 bra 	$L__BB0_27;
	shl.b32 	%r57, %r72, 7;
	add.s32 	%r59, %r57, %r45;
	add.s32 	%r71, %r44, %r59;
	shl.b32 	%r62, %r72, 2;
	add.s32 	%r63, %r43, %r62;
	add.s32 	%r70, %r44, %r63;
	sub.s32 	%r69, %r72, %r2;
	neg.s32 	%r68, %r8;
$L__BB0_22:
	.pragma "nounroll";
	setp.lt.u32 	%p21, %r1, %r72;
	setp.ne.s32 	%p22, %r69, 0;
	or.pred  	%p23, %p21, %p22;
	@%p23 bra 	$L__BB0_24;
	ld.shared.f32 	%f34, [%r5];
	ld.shared.f32 	%f35, [%r6];
	div.rn.f32 	%f36, %f34, %f35;
	st.shared.f32 	[%r5], %f36;
$L__BB0_24:
	bar.sync 	0;
	setp.ge.u32 	%p24, %r72, %r7;
	@%p24 bra 	$L__BB0_26;
	ld.shared.f32 	%f37, [%r70];
	ld.shared.f32 	%f38, [%r71];
	mul.f32 	%f39, %f37, %f38;
	ld.shared.f32 	%f40, [%r4];
	sub.f32 	%f41, %f40, %f39;
	st.shared.f32 	[%r4], %f41;
$L__BB0_26:
	bar.sync 	0;
	add.s32 	%r72, %r72, 1;
	add.s32 	%r71, %r71, 128;
	add.s32 	%r70, %r70, 4;
	add.s32 	%r69, %r69, 1;
	add.s32 	%r68, %r68, 1;
	setp.ne.s32 	%p25, %r68, 0;
	@%p25 bra 	$L__BB0_22;
$L__BB0_27:
	ld.shared.f32 	%f42, [%r4];
	st.global.f32 	[%rd1], %f42;
	ret;

}
	// .globl	GESSM
.visible .entry GESSM(
	.param .u64 .ptr .align 1 GESSM_param_0,
	.param .u64 .ptr .align 1 GESSM_param_1,
	.param .u32 GESSM_param_2,
	.param .u32 GESSM_param_3,
	.param .u32 GESSM_param_4
)
{
	.reg .pred 	%p<10>;
	.reg .b32 	%r<51>;
	.reg .b32 	%f<76>;
	.reg .b64 	%rd<31>;

	ld.param.u64 	%rd5, [GESSM_param_0];
	ld.param.u64 	%rd4, [GESSM_param_1];
	ld.param.u32 	%r26, [GESSM_param_2];
	ld.param.u32 	%r27, [GESSM_param_3];
	ld.param.u32 	%r47, [GESSM_param_4];
	cvta.to.global.u64 	%rd1, %rd5;
	mov.u32 	%r1, %tid.y;
	add.s32 	%r49, %r47, 1;
	mad.lo.s32 	%r3, %r27, %r47, %r27;
	div.s32 	%r4, %r26, %r27;
	setp.ge.s32 	%p1, %r49, %r4;
	@%p1 bra 	$L__BB1_13;
	mov.u32 	%r5, %tid.x;
	cvta.to.global.u64 	%rd6, %rd4;
	mad.lo.s32 	%r29, %r26, %r1, %r5;
	add.s32 	%r30, %r29, %r3;
	mul.wide.s32 	%rd7, %r30, 4;
	add.s64 	%rd2, %rd6, %rd7;
	mul.lo.s32 	%r6, %r27, %r26;
	add.s32 	%r7, %r3, %r5;
	mad.lo.s32 	%r31, %r6, %r47, %r7;
	mul.wide.s32 	%rd8, %r31, 4;
	add.s64 	%rd3, %rd1, %rd8;
	not.b32 	%r32, %r47;
	add.s32 	%r8, %r4, %r32;
	sub.s32 	%r33, %r4, %r47;
	add.s32 	%r34, %r33, -2;
	and.b32  	%r9, %r8, 7;
	setp.lt.u32 	%p2, %r34, 7;
	@%p2 bra 	$L__BB1_5;
	and.b32  	%r35, %r8, -8;
	neg.s32 	%r46, %r35;
	add.s32 	%r36, %r1, %r3;
	mad.lo.s32 	%r37, %r26, %r36, %r5;
	add.s32 	%r45, %r37, %r3;
	shl.b32 	%r12, %r6, 3;
	mul.wide.s32 	%rd11, %r6, 4;
$L__BB1_3:
	.pragma "nounroll";
	ld.global.f32 	%f1, [%rd2];
	ld.global.f32 	%f2, [%rd3];
	mul.f32 	%f3, %f1, %f2;
	mul.wide.s32 	%rd9, %r45, 4;
	add.s64 	%rd10, %rd1, %rd9;
	ld.global.f32 	%f4, [%rd10];
	sub.f32 	%f5, %f4, %f3;
	st.global.f32 	[%rd10], %f5;
	ld.global.f32 	%f6, [%rd2];
	ld.global.f32 	%f7, [%rd3];
	mul.f32 	%f8, %f6, %f7;
	add.s64 	%rd12, %rd10, %rd11;
	ld.global.f32 	%f9, [%rd12];
	sub.f32 	%f10, %f9, %f8;
	st.global.f32 	[%rd12], %f10;
	ld.global.f32 	%f11, [%rd2];
	ld.global.f32 	%f12, [%rd3];
	mul.f32 	%f13, %f11, %f12;
	add.s64 	%rd13, %rd12, %rd11;
	ld.global.f32 	%f14, [%rd13];
	sub.f32 	%f15, %f14, %f13;
	st.global.f32 	[%rd13], %f15;
	ld.global.f32 	%f16, [%rd2];
	ld.global.f32 	%f17, [%rd3];
	mul.f32 	%f18, %f16, %f17;
	add.s64 	%rd14, %rd13, %rd11;
	ld.global.f32 	%f19, [%rd14];
	sub.f32 	%f20, %f19, %f18;
	st.global.f32 	[%rd14], %f20;
	ld.global.f32 	%f21, [%rd2];
	ld.global.f32 	%f22, [%rd3];
	mul.f32 	%f23, %f21, %f22;
	add.s64 	%rd15, %rd14, %rd11;
	ld.global.f32 	%f24, [%rd15];
	sub.f32 	%f25, %f24, %f23;
	st.global.f32 	[%rd15], %f25;
	ld.global.f32 	%f26, [%rd2];
	ld.global.f32 	%f27, [%rd3];
	mul.f32 	%f28, %f26, %f27;
	add.s64 	%rd16, %rd15, %rd11;
	ld.global.f32 	%f29, [%rd16];
	sub.f32 	%f30, %f29, %f28;
	st.global.f32 	[%rd16], %f30;
	ld.global.f32 	%f31, [%rd2];
	ld.global.f32 	%f32, [%rd3];
	mul.f32 	%f33, %f31, %f32;
	add.s64 	%rd17, %rd16, %rd11;
	ld.global.f32 	%f34, [%rd17];
	sub.f32 	%f35, %f34, %f33;
	st.global.f32 	[%rd17], %f35;
	ld.global.f32 	%f36, [%rd2];
	ld.global.f32 	%f37, [%rd3];
	mul.f32 	%f38, %f36, %f37;
	add.s64 	%rd18, %rd17, %rd11;
	ld.global.f32 	%f39, [%rd18];
	sub.f32 	%f40, %f39, %f38;
	st.global.f32 	[%rd18], %f40;
	add.s32 	%r47, %r47, 8;
	add.s32 	%r46, %r46, 8;
	add.s32 	%r45, %r45, %r12;
	setp.ne.s32 	%p3, %r46, 0;
	@%p3 bra 	$L__BB1_3;
	add.s32 	%r49, %r47, 1;
$L__BB1_5:
	setp.eq.s32 	%p4, %r9, 0;
	@%p4 bra 	$L__BB1_13;
	and.b32  	%r21, %r8, 3;
	setp.lt.u32 	%p5, %r9, 4;
	@%p5 bra 	$L__BB1_8;
	ld.global.f32 	%f41, [%rd2];
	ld.global.f32 	%f42, [%rd3];
	mul.f32 	%f43, %f41, %f42;
	mad.lo.s32 	%r38, %r49, %r27, %r1;
	mad.lo.s32 	%r39, %r38, %r26, %r7;
	mul.wide.s32 	%rd19, %r39, 4;
	add.s64 	%rd20, %rd1, %rd19;
	ld.global.f32 	%f44, [%rd20];
	sub.f32 	%f45, %f44, %f43;
	st.global.f32 	[%rd20], %f45;
	ld.global.f32 	%f46, [%rd2];
	ld.global.f32 	%f47, [%rd3];
	mul.f32 	%f48, %f46, %f47;
	mul.wide.s32 	%rd21, %r6, 4;
	add.s64 	%rd22, %rd20, %rd21;
	ld.global.f32 	%f49, [%rd22];
	sub.f32 	%f50, %f49, %f48;
	st.global.f32 	[%rd22], %f50;
	ld.global.f32 	%f51, [%rd2];
	ld.global.f32 	%f52, [%rd3];
	mul.f32 	%f53, %f51, %f52;
	add.s64 	%rd23, %rd22, %rd21;
	ld.global.f32 	%f54, [%rd23];
	sub.f32 	%f55, %f54, %f53;
	st.global.f32 	[%rd23], %f55;
	ld.global.f32 	%f56, [%rd2];
	ld.global.f32 	%f57, [%rd3];
	mul.f32 	%f58, %f56, %f57;
	add.s64 	%rd24, %rd23, %rd21;
	ld.global.f32 	%f59, [%rd24];
	sub.f32 	%f60, %f59, %f58;
	st.global.f32 	[%rd24], %f60;
	add.s32 	%r49, %r49, 4;
$L__BB1_8:
	setp.eq.s32 	%p6, %r21, 0;
	@%p6 bra 	$L__BB1_13;
	setp.eq.s32 	%p7, %r21, 1;
	@%p7 bra 	$L__BB1_11;
	ld.global.f32 	%f61, [%rd2];
	ld.global.f32 	%f62, [%rd3];
	mul.f32 	%f63, %f61, %f62;
	mad.lo.s32 	%r40, %r49, %r27, %r1;
	mad.lo.s32 	%r41, %r40, %r26, %r7;
	mul.wide.s32 	%rd25, %r41, 4;
	add.s64 	%rd26, %rd1, %rd25;
	ld.global.f32 	%f64, [%rd26];
	sub.f32 	%f65, %f64, %f63;
	st.global.f32 	[%rd26], %f65;
	ld.global.f32 	%f66, [%rd2];
	ld.global.f32 	%f67, [%rd3];
	mul.f32 	%f68, %f66, %f67;
	mul.wide.s32 	%rd27, %r6, 4;
	add.s64 	%rd28, %rd26, %rd27;
	ld.global.f32 	%f69, [%rd28];
	sub.f32 	%f70, %f69, %f68;
	st.global.f32 	[%rd28], %f70;
	add.s32 	%r49, %r49, 2;
$L__BB1_11:
	and.b32  	%r42, %r8, 1;
	setp.eq.b32 	%p8, %r42, 1;
	not.pred 	%p9, %p8;
	@%p9 bra 	$L__BB1_13;
	ld.global.f32 	%f71, [%rd2];
	ld.global.f32 	%f72, [%rd3];
	mul.f32 	%f73, %f71, %f72;
	mad.lo.s32 	%r43, %r49, %r27, %r1;
	mad.lo.s32 	%r44, %r43, %r26, %r7;
	mul.wide.s32 	%rd29, %r44, 4;
	add.s64 	%rd30, %rd1, %rd29;
	ld.global.f32 	%f74, [%rd30];
	sub.f32 	%f75, %f74, %f73;
	st.global.f32 	[%rd30], %f75;
$L__BB1_13:
	ret;

}
	// .globl	TSTRF
.visible .entry TSTRF(
	.param .u64 .ptr .align 1 TSTRF_param_0,
	.param .u64 .ptr .align 1 TSTRF_param_1,
	.param .u32 TSTRF_param_2,
	.param .u32 TSTRF_param_3,
	.param .u32 TSTRF_param_4
)
{
	.reg .pred 	%p<10>;
	.reg .b32 	%r<56>;
	.reg .b32 	%f<146>;
	.reg .b64 	%rd<45>;

	ld.param.u64 	%rd5, [TSTRF_param_0];
	ld.param.u64 	%rd4, [TSTRF_param_1];
	ld.param.u32 	%r31, [TSTRF_param_2];
	ld.param.u32 	%r32, [TSTRF_param_3];
	ld.param.u32 	%r50, [TSTRF_param_4];
	cvta.to.global.u64 	%rd1, %rd5;
	add.s32 	%r1, %r50, 1;
	mad.lo.s32 	%r2, %r32, %r50, %r32;
	div.s32 	%r3, %r31, %r32;
	setp.ge.s32 	%p1, %r1, %r3;
	@%p1 bra 	$L__BB2_14;
	mov.u32 	%r34, %tid.y;
	mov.u32 	%r4, %tid.x;
	cvta.to.global.u64 	%rd6, %rd4;
	mad.lo.s32 	%r35, %r31, %r34, %r4;
	add.s32 	%r36, %r35, %r2;
	mul.wide.s32 	%rd7, %r36, 4;
	add.s64 	%rd2, %rd6, %rd7;
	mul.lo.s32 	%r37, %r2, %r31;
	mad.lo.s32 	%r38, %r50, %r32, %r4;
	add.s32 	%r39, %r38, %r37;
	mul.wide.s32 	%rd8, %r39, 4;
	add.s64 	%rd3, %rd1, %rd8;
	add.s32 	%r5, %r37, %r4;
	not.b32 	%r40, %r50;
	add.s32 	%r6, %r3, %r40;
	sub.s32 	%r41, %r3, %r50;
	add.s32 	%r42, %r41, -2;
	and.b32  	%r7, %r6, 15;
	setp.lt.u32 	%p2, %r42, 15;
	mov.u32 	%r52, %r1;
	@%p2 bra 	$L__BB2_5;
	and.b32  	%r43, %r6, -16;
	neg.s32 	%r49, %r43;
	mad.lo.s32 	%r44, %r2, %r31, %r2;
	add.s32 	%r48, %r4, %r44;
	shl.b32 	%r10, %r32, 4;
	mul.wide.s32 	%rd11, %r32, 4;
$L__BB2_3:
	.pragma "nounroll";
	ld.global.f32 	%f1, [%rd2];
	ld.global.f32 	%f2, [%rd3];
	mul.f32 	%f3, %f1, %f2;
	mul.wide.s32 	%rd9, %r48, 4;
	add.s64 	%rd10, %rd1, %rd9;
	ld.global.f32 	%f4, [%rd10];
	sub.f32 	%f5, %f4, %f3;
	st.global.f32 	[%rd10], %f5;
	ld.global.f32 	%f6, [%rd2];
	ld.global.f32 	%f7, [%rd3];
	mul.f32 	%f8, %f6, %f7;
	add.s64 	%rd12, %rd10, %rd11;
	ld.global.f32 	%f9, [%rd12];
	sub.f32 	%f10, %f9, %f8;
	st.global.f32 	[%rd12], %f10;
	ld.global.f32 	%f11, [%rd2];
	ld.global.f32 	%f12, [%rd3];
	mul.f32 	%f13, %f11, %f12;
	add.s64 	%rd13, %rd12, %rd11;
	ld.global.f32 	%f14, [%rd13];
	sub.f32 	%f15, %f14, %f13;
	st.global.f32 	[%rd13], %f15;
	ld.global.f32 	%f16, [%rd2];
	ld.global.f32 	%f17, [%rd3];
	mul.f32 	%f18, %f16, %f17;
	add.s64 	%rd14, %rd13, %rd11;
	ld.global.f32 	%f19, [%rd14];
	sub.f32 	%f20, %f19, %f18;
	st.global.f32 	[%rd14], %f20;
	ld.global.f32 	%f21, [%rd2];
	ld.global.f32 	%f22, [%rd3];
	mul.f32 	%f23, %f21, %f22;
	add.s64 	%rd15, %rd14, %rd11;
	ld.global.f32 	%f24, [%rd15];
	sub.f32 	%f25, %f24, %f23;
	st.global.f32 	[%rd15], %f25;
	ld.global.f32 	%f26, [%rd2];
	ld.global.f32 	%f27, [%rd3];
	mul.f32 	%f28, %f26, %f27;
	add.s64 	%rd16, %rd15, %rd11;
	ld.global.f32 	%f29, [%rd16];
	sub.f32 	%f30, %f29, %f28;
	st.global.f32 	[%rd16], %f30;
	ld.global.f32 	%f31, [%rd2];
	ld.global.f32 	%f32, [%rd3];
	mul.f32 	%f33, %f31, %f32;
	add.s64 	%rd17, %rd16, %rd11;
	ld.global.f32 	%f34, [%rd17];
	sub.f32 	%f35, %f34, %f33;
	st.global.f32 	[%rd17], %f35;
	ld.global.f32 	%f36, [%rd2];
	ld.global.f32 	%f37, [%rd3];
	mul.f32 	%f38, %f36, %f37;
	add.s64 	%rd18, %rd17, %rd11;
	ld.global.f32 	%f39, [%rd18];
	sub.f32 	%f40, %f39, %f38;
	st.global.f32 	[%rd18], %f40;
	ld.global.f32 	%f41, [%rd2];
	ld.global.f32 	%f42, [%rd3];
	mul.f32 	%f43, %f41, %f42;
	add.s64 	%rd19, %rd18, %rd11;
	ld.global.f32 	%f44, [%rd19];
	sub.f32 	%f45, %f44, %f43;
	st.global.f32 	[%rd19], %f45;
	ld.global.f32 	%f46, [%rd2];
	ld.global.f32 	%f47, [%rd3];
	mul.f32 	%f48, %f46, %f47;
	add.s64 	%rd20, %rd19, %rd11;
	ld.global.f32 	%f49, [%rd20];
	sub.f32 	%f50, %f49, %f48;
	st.global.f32 	[%rd20], %f50;
	ld.global.f32 	%f51, [%rd2];
	ld.global.f32 	%f52, [%rd3];
	mul.f32 	%f53, %f51, %f52;
	add.s64 	%rd21, %rd20, %rd11;
	ld.global.f32 	%f54, [%rd21];
	sub.f32 	%f55, %f54, %f53;
	st.global.f32 	[%rd21], %f55;
	ld.global.f32 	%f56, [%rd2];
	ld.global.f32 	%f57, [%rd3];
	mul.f32 	%f58, %f56, %f57;
	add.s64 	%rd22, %rd21, %rd11;
	ld.global.f32 	%f59, [%rd22];
	sub.f32 	%f60, %f59, %f58;
	st.global.f32 	[%rd22], %f60;
	ld.global.f32 	%f61, [%rd2];
	ld.global.f32 	%f62, [%rd3];
	mul.f32 	%f63, %f61, %f62;
	add.s64 	%rd23, %rd22, %rd11;
	ld.global.f32 	%f64, [%rd23];
	sub.f32 	%f65, %f64, %f63;
	st.global.f32 	[%rd23], %f65;
	ld.global.f32 	%f66, [%rd2];
	ld.global.f32 	%f67, [%rd3];
	mul.f32 	%f68, %f66, %f67;
	add.s64 	%rd24, %rd23, %rd11;
	ld.global.f32 	%f69, [%rd24];
	sub.f32 	%f70, %f69, %f68;
	st.global.f32 	[%rd24], %f70;
	ld.global.f32 	%f71, [%rd2];
	ld.global.f32 	%f72, [%rd3];
	mul.f32 	%f73, %f71, %f72;
	add.s64 	%rd25, %rd24, %rd11;
	ld.global.f32 	%f74, [%rd25];
	sub.f32 	%f75, %f74, %f73;
	st.global.f32 	[%rd25], %f75;
	ld.global.f32 	%f76, [%rd2];
	ld.global.f32 	%f77, [%rd3];
	mul.f32 	%f78, %f76, %f77;
	add.s64 	%rd26, %rd25, %rd11;
	ld.global.f32 	%f79, [%rd26];
	sub.f32 	%f80, %f79, %f78;
	st.global.f32 	[%rd26], %f80;
	add.s32 	%r50, %r50, 16;
	add.s32 	%r49, %r49, 16;
	add.s32 	%r48, %r48, %r10;
	setp.ne.s32 	%p3, %r49, 0;
	@%p3 bra 	$L__BB2_3;
	add.s32 	%r52, %r50, 1;
$L__BB2_5:
	setp.eq.s32 	%p4, %r7, 0;
	@%p4 bra 	$L__BB2_14;
	and.b32  	%r19, %r6, 7;
	setp.lt.u32 	%p5, %r7, 8;
	@%p5 bra 	$L__BB2_8;
	ld.global.f32 	%f81, [%rd2];
	ld.global.f32 	%f82, [%rd3];
	mul.f32 	%f83, %f81, %f82;
	mad.lo.s32 	%r45, %r52, %r32, %r5;
	mul.wide.s32 	%rd27, %r45, 4;
	add.s64 	%rd28, %rd1, %rd27;
	ld.global.f32 	%f84, [%rd28];
	sub.f32 	%f85, %f84, %f83;
	st.global.f32 	[%rd28], %f85;
	ld.global.f32 	%f86, [%rd2];
	ld.global.f32 	%f87, [%rd3];
	mul.f32 	%f88, %f86, %f87;
	mul.wide.s32 	%rd29, %r32, 4;
	add.s64 	%rd30, %rd28, %rd29;
	ld.global.f32 	%f89, [%rd30];
	sub.f32 	%f90, %f89, %f88;
	st.global.f32 	[%rd30], %f90;
	ld.global.f32 	%f91, [%rd2];
	ld.global.f32 	%f92, [%rd3];
	mul.f32 	%f93, %f91, %f92;
	add.s64 	%rd31, %rd30, %rd29;
	ld.global.f32 	%f94, [%rd31];
	sub.f32 	%f95, %f94, %f93;
	st.global.f32 	[%rd31], %f95;
	ld.global.f32 	%f96, [%rd2];
	ld.global.f32 	%f97, [%rd3];
	mul.f32 	%f98, %f96, %f97;
	add.s64 	%rd32, %rd31, %rd29;
	ld.global.f32 	%f99, [%rd32];
	sub.f32 	%f100, %f99, %f98;
	st.global.f32 	[%rd32], %f100;
	ld.global.f32 	%f101, [%rd2];
	ld.global.f32 	%f102, [%rd3];
	mul.f32 	%f103, %f101, %f102;
	add.s64 	%rd33, %rd32, %rd29;
	ld.global.f32 	%f104, [%rd33];
	sub.f32 	%f105, %f104, %f103;
	st.global.f32 	[%rd33], %f105;
	ld.global.f32 	%f106, [%rd2];
	ld.global.f32 	%f107, [%rd3];
	mul.f32 	%f108, %f106, %f107;
	add.s64 	%rd34, %rd33, %rd29;
	ld.global.f32 	%f109, [%rd34];
	sub.f32 	%f110, %f109, %f108;
	st.global.f32 	[%rd34], %f110;
	ld.global.f32 	%f111, [%rd2];
	ld.global.f32 	%f112, [%rd3];
	mul.f32 	%f113, %f111, %f112;
	add.s64 	%rd35, %rd34, %rd29;
	ld.global.f32 	%f114, [%rd35];
	sub.f32 	%f115, %f114, %f113;
	st.global.f32 	[%rd35], %f115;
	ld.global.f32 	%f116, [%rd2];
	ld.global.f32 	%f117, [%rd3];
	mul.f32 	%f118, %f116, %f117;
	add.s64 	%rd36, %rd35, %rd29;
	ld.global.f32 	%f119, [%rd36];
	sub.f32 	%f120, %f119, %f118;
	st.global.f32 	[%rd36], %f120;
	add.s32 	%r52, %r52, 8;
$L__BB2_8:
	setp.eq.s32 	%p6, %r19, 0;
	@%p6 bra 	$L__BB2_14;
	and.b32  	%r22, %r6, 3;
	setp.lt.u32 	%p7, %r19, 4;
	@%p7 bra 	$L__BB2_11;
	ld.global.f32 	%f121, [%rd2];
	ld.global.f32 	%f122, [%rd3];
	mul.f32 	%f123, %f121, %f122;
	mad.lo.s32 	%r46, %r52, %r32, %r5;
	mul.wide.s32 	%rd37, %r46, 4;
	add.s64 	%rd38, %rd1, %rd37;
	ld.global.f32 	%f124, [%rd38];
	sub.f32 	%f125, %f124, %f123;
	st.global.f32 	[%rd38], %f125;
	ld.global.f32 	%f126, [%rd2];
	ld.global.f32 	%f127, [%rd3];
	mul.f32 	%f128, %f126, %f127;
	mul.wide.s32 	%rd39, %r32, 4;
	add.s64 	%rd40, %rd38, %rd39;
	ld.global.f32 	%f129, [%rd40];
	sub.f32 	%f130, %f129, %f128;
	st.global.f32 	[%rd40], %f130;
	ld.global.f32 	%f131, [%rd2];
	ld.global.f32 	%f132, [%rd3];
	mul.f32 	%f133, %f131, %f132;
	add.s64 	%rd41, %rd40, %rd39;
	ld.global.f32 	%f134, [%rd41];
	sub.f32 	%f135, %f134, %f133;
	st.global.f32 	[%rd41], %f135;
	ld.global.f32 	%f136, [%rd2];
	ld.global.f32 	%f137, [%rd3];
	mul.f32 	%f138, %f136, %f137;
	add.s64 	%rd42, %rd41, %rd39;
	ld.global.f32 	%f139, [%rd42];
	sub.f32 	%f140, %f139, %f138;
	st.global.f32 	[%rd42], %f140;
	add.s32 	%r52, %r52, 4;
$L__BB2_11:
	setp.eq.s32 	%p8, %r22, 0;
	@%p8 bra 	$L__BB2_14;
	mad.lo.s32 	%r47, %r31, %r1, %r52;
	mad.lo.s32 	%r55, %r32, %r47, %r4;
	neg.s32 	%r54, %r22;
$L__BB2_13:
	.pragma "nounroll";
	ld.global.f32 	%f141, [%rd2];
	ld.global.f32 	%f142, [%rd3];
	mul.f32 	%f143, %f141, %f142;
	mul.wide.s32 	%rd43, %r55, 4;
	add.s64 	%rd44, %rd1, %rd43;
	ld.global.f32 	%f144, [%rd44];
	sub.f32 	%f145, %f144, %f143;
	st.global.f32 	[%rd44], %f145;
	add.s32 	%r55, %r55, %r32;
	add.s32 	%r54, %r54, 1;
	setp.ne.s32 	%p9, %r54, 0;
	@%p9 bra 	$L__BB2_13;
$L__BB2_14:
	ret;

}
	// .globl	SSSM
.visible .entry SSSM(
	.param .u64 .ptr .align 1 SSSM_param_0,
	.param .u64 .ptr .align 1 SSSM_param_1,
	.param .u64 .ptr .align 1 SSSM_param_2,
	.param .u32 SSSM_param_3,
	.param .u32 SSSM_param_4,
	.param .u32 SSSM_param_5
)
{
	.reg .pred 	%p<11>;
	.reg .b32 	%r<71>;
	.reg .b32 	%f<76>;
	.reg .b64 	%rd<50>;

	ld.param.u64 	%rd5, [SSSM_param_0];
	ld.param.u64 	%rd4, [SSSM_param_1];
	ld.param.u64 	%rd6, [SSSM_param_2];
	ld.param.u32 	%r29, [SSSM_param_3];
	ld.param.u32 	%r30, [SSSM_param_4];
	ld.param.u32 	%r31, [SSSM_param_5];
	cvta.to.global.u64 	%rd1, %rd5;
	cvta.to.global.u64 	%rd2, %rd6;
	mov.u32 	%r1, %tid.x;
	mov.u32 	%r2, %tid.y;
	add.s32 	%r3, %r31, 1;
	div.s32 	%r4, %r29, %r30;
	setp.ge.s32 	%p1, %r3, %r4;
	@%p1 bra 	$L__BB3_15;
	cvta.to.global.u64 	%rd7, %rd4;
	mul.lo.s32 	%r32, %r31, %r30;
	mad.lo.s32 	%r33, %r29, %r2, %r1;
	add.s32 	%r34, %r33, %r32;
	mul.wide.s32 	%rd8, %r34, 4;
	add.s64 	%rd3, %rd7, %rd8;
	mul.lo.s32 	%r35, %r32, %r29;
	add.s32 	%r5, %r35, %r1;
	not.b32 	%r36, %r31;
	add.s32 	%r37, %r4, %r36;
	and.b32  	%r6, %r37, 7;
	shl.b32 	%r7, %r30, 3;
	add.s32 	%r38, %r35, %r32;
	add.s32 	%r39, %r38, %r30;
	add.s32 	%r8, %r1, %r39;
	mul.wide.s32 	%rd43, %r30, 4;
	mov.u32 	%r66, %r3;
	bra.uni 	$L__BB3_12;
$L__BB3_2:
	add.s32 	%r64, %r70, 1;
$L__BB3_3:
	setp.eq.s32 	%p4, %r6, 0;
	@%p4 bra 	$L__BB3_11;
	add.s32 	%r47, %r6, -1;
	setp.lt.u32 	%p5, %r47, 3;
	@%p5 bra 	$L__BB3_6;
	ld.global.f32 	%f41, [%rd3];
	mul.lo.s32 	%r48, %r64, %r30;
	add.s32 	%r49, %r5, %r48;
	mul.wide.s32 	%rd28, %r49, 4;
	add.s64 	%rd29, %rd2, %rd28;
	ld.global.f32 	%f42, [%rd29];
	mul.f32 	%f43, %f41, %f42;
	add.s32 	%r50, %r18, %r48;
	mul.wide.s32 	%rd30, %r50, 4;
	add.s64 	%rd31, %rd1, %rd30;
	ld.global.f32 	%f44, [%rd31];
	sub.f32 	%f45, %f44, %f43;
	st.global.f32 	[%rd31], %f45;
	ld.global.f32 	%f46, [%rd3];
	mul.wide.s32 	%rd32, %r30, 4;
	add.s64 	%rd33, %rd29, %rd32;
	ld.global.f32 	%f47, [%rd33];
	mul.f32 	%f48, %f46, %f47;
	add.s64 	%rd34, %rd31, %rd32;
	ld.global.f32 	%f49, [%rd34];
	sub.f32 	%f50, %f49, %f48;
	st.global.f32 	[%rd34], %f50;
	ld.global.f32 	%f51, [%rd3];
	add.s64 	%rd35, %rd33, %rd32;
	ld.global.f32 	%f52, [%rd35];
	mul.f32 	%f53, %f51, %f52;
	add.s64 	%rd36, %rd34, %rd32;
	ld.global.f32 	%f54, [%rd36];
	sub.f32 	%f55, %f54, %f53;
	st.global.f32 	[%rd36], %f55;
	ld.global.f32 	%f56, [%rd3];
	add.s64 	%rd37, %rd35, %rd32;
	ld.global.f32 	%f57, [%rd37];
	mul.f32 	%f58, %f56, %f57;
	add.s64 	%rd38, %rd36, %rd32;
	ld.global.f32 	%f59, [%rd38];
	sub.f32 	%f60, %f59, %f58;
	st.global.f32 	[%rd38], %f60;
	add.s32 	%r64, %r64, 4;
$L__BB3_6:
	not.b32 	%r52, %r31;
	add.s32 	%r53, %r4, %r52;
	and.b32  	%r51, %r53, 3;
	setp.eq.s32 	%p6, %r51, 0;
	@%p6 bra 	$L__BB3_11;
	setp.eq.s32 	%p7, %r51, 1;
	@%p7 bra 	$L__BB3_9;
	ld.global.f32 	%f61, [%rd3];
	mul.lo.s32 	%r54, %r64, %r30;
	add.s32 	%r55, %r5, %r54;
	mul.wide.s32 	%rd39, %r55, 4;
	add.s64 	%rd40, %rd2, %rd39;
	ld.global.f32 	%f62, [%rd40];
	mul.f32 	%f63, %f61, %f62;
	add.s32 	%r56, %r18, %r54;
	mul.wide.s32 	%rd41, %r56, 4;
	add.s64 	%rd42, %rd1, %rd41;
	ld.global.f32 	%f64, [%rd42];
	sub.f32 	%f65, %f64, %f63;
	st.global.f32 	[%rd42], %f65;
	ld.global.f32 	%f66, [%rd3];
	add.s64 	%rd44, %rd40, %rd43;
	ld.global.f32 	%f67, [%rd44];
	mul.f32 	%f68, %f66, %f67;
	add.s64 	%rd45, %rd42, %rd43;
	ld.global.f32 	%f69, [%rd45];
	sub.f32 	%f70, %f69, %f68;
	st.global.f32 	[%rd45], %f70;
	add.s32 	%r64, %r64, 2;
$L__BB3_9:
	and.b32  	%r59, %r53, 1;
	setp.eq.b32 	%p8, %r59, 1;
	not.pred 	%p9, %p8;
	@%p9 bra 	$L__BB3_11;
	ld.global.f32 	%f71, [%rd3];
	mul.lo.s32 	%r60, %r64, %r30;
	add.s32 	%r61, %r5, %r60;
	mul.wide.s32 	%rd46, %r61, 4;
	add.s64 	%rd47, %rd2, %rd46;
	ld.global.f32 	%f72, [%rd47];
	mul.f32 	%f73, %f71, %f72;
	add.s32 	%r62, %r18, %r60;
	mul.wide.s32 	%rd48, %r62, 4;
	add.s64 	%rd49, %rd1, %rd48;
	ld.global.f32 	%f74, [%rd49];
	sub.f32 	%f75, %f74, %f73;
	st.global.f32 	[%rd49], %f75;
$L__BB3_11:
	add.s32 	%r66, %r66, 1;
	setp.eq.s32 	%p10, %r66, %r4;
	@%p10 bra 	$L__BB3_15;
$L__BB3_12:
	sub.s32 	%r40, %r4, %r31;
	add.s32 	%r41, %r40, -2;
	setp.lt.u32 	%p2, %r41, 7;
	mad.lo.s32 	%r42, %r66, %r30, %r2;
	mul.lo.s32 	%r17, %r42, %r29;
	add.s32 	%r18, %r17, %r1;
	mov.u32 	%r64, %r3;
	@%p2 bra 	$L__BB3_3;
	not.b32 	%r43, %r31;
	add.s32 	%r44, %r4, %r43;
	and.b32  	%r45, %r44, -8;
	neg.s32 	%r69, %r45;
	mad.lo.s32 	%r46, %r30, %r3, %r1;
	add.s32 	%r68, %r46, %r17;
	mov.u32 	%r67, %r8;
	mov.u32 	%r70, %r31;
$L__BB3_14:
	.pragma "nounroll";
	ld.global.f32 	%f1, [%rd3];
	mul.wide.s32 	%rd9, %r67, 4;
	add.s64 	%rd10, %rd2, %rd9;
	ld.global.f32 	%f2, [%rd10];
	mul.f32 	%f3, %f1, %f2;
	mul.wide.s32 	%rd11, %r68, 4;
	add.s64 	%rd12, %rd1, %rd11;
	ld.global.f32 	%f4, [%rd12];
	sub.f32 	%f5, %f4, %f3;
	st.global.f32 	[%rd12], %f5;
	ld.global.f32 	%f6, [%rd3];
	mul.wide.s32 	%rd13, %r30, 4;
	add.s64 	%rd14, %rd10, %rd13;
	ld.global.f32 	%f7, [%rd14];
	mul.f32 	%f8, %f6, %f7;
	add.s64 	%rd15, %rd12, %rd13;
	ld.global.f32 	%f9, [%rd15];
	sub.f32 	%f10, %f9, %f8;
	st.global.f32 	[%rd15], %f10;
	ld.global.f32 	%f11, [%rd3];
	add.s64 	%rd16, %rd14, %rd13;
	ld.global.f32 	%f12, [%rd16];
	mul.f32 	%f13, %f11, %f12;
	add.s64 	%rd17, %rd15, %rd13;
	ld.global.f32 	%f14, [%rd17];
	sub.f32 	%f15, %f14, %f13;
	st.global.f32 	[%rd17], %f15;
	ld.global.f32 	%f16, [%rd3];
	add.s64 	%rd18, %rd16, %rd13;
	ld.global.f32 	%f17, [%rd18];
	mul.f32 	%f18, %f16, %f17;
	add.s64 	%rd19, %rd17, %rd13;
	ld.global.f32 	%f19, [%rd19];
	sub.f32 	%f20, %f19, %f18;
	st.global.f32 	[%rd19], %f20;
	ld.global.f32 	%f21, [%rd3];
	add.s64 	%rd20, %rd18, %rd13;
	ld.global.f32 	%f22, [%rd20];
	mul.f32 	%f23, %f21, %f22;
	add.s64 	%rd21, %rd19, %rd13;
	ld.global.f32 	%f24, [%rd21];
	sub.f32 	%f25, %f24, %f23;
	st.global.f32 	[%rd21], %f25;
	ld.global.f32 	%f26, [%rd3];
	add.s64 	%rd22, %rd20, %rd13;
	ld.global.f32 	%f27, [%rd22];
	mul.f32 	%f28, %f26, %f27;
	add.s64 	%rd23, %rd21, %rd13;
	ld.global.f32 	%f29, [%rd23];
	sub.f32 	%f30, %f29, %f28;
	st.global.f32 	[%rd23], %f30;
	ld.global.f32 	%f31, [%rd3];
	add.s64 	%rd24, %rd22, %rd13;
	ld.global.f32 	%f32, [%rd24];
	mul.f32 	%f33, %f31, %f32;
	add.s64 	%rd25, %rd23, %rd13;
	ld.global.f32 	%f34, [%rd25];
	sub.f32 	%f35, %f34, %f33;
	st.global.f32 	[%rd25], %f35;
	ld.global.f32 	%f36, [%rd3];
	add.s64 	%rd26, %rd24, %rd13;
	ld.global.f32 	%f37, [%rd26];
	mul.f32 	%f38, %f36, %f37;
	add.s64 	%rd27, %rd25, %rd13;
	ld.global.f32 	%f39, [%rd27];
	sub.f32 	%f40, %f39, %f38;
	st.global.f32 	[%rd27], %f40;
	add.s32 	%r70, %r70, 8;
	add.s32 	%r69, %r69, 8;
	add.s32 	%r68, %r68, %r7;
	add.s32 	%r67, %r67, %r7;
	setp.eq.s32 	%p3, %r69, 0;
	@%p3 bra 	$L__BB3_2;
	bra.uni 	$L__BB3_14;
$L__BB3_15:
	ret;

}


// ===== COMPILED SASS (sm_100) =====

	.target	sm_100

	.elftype	@"ET_EXEC"


//--------------------- .note.nv.tkinfo           --------------------------
	.section	.note.nv.tkinfo,"",@"SHT_NOTE"
	.sectionflags	@"SHF_NOTE_NV_TKINFO"
	.tkinfo
        /*0018*/ 	.word	0x00000002
        /*0030*/ 	.string	""
        /*0030*/ 	.string	"ptxas"
        /*0030*/ 	.string	"Cuda compilation tools, release 13.0, V13.0.88"
        /*0030*/ 	.string	"Build cuda_13.0.r13.0/compiler.36424714_0"
        /*0030*/ 	.string	"-arch sm_100 -m 64 "



//--------------------- .note.nv.cuinfo           --------------------------
	.section	.note.nv.cuinfo,"",@"SHT_NOTE"
	.sectionflags	@"SHF_NOTE_NV_CUINFO"
        /*0018*/ 	.short	0x0002
        /*001a*/ 	.short	0x0064
        /*001c*/ 	.short	0x0082
	.zero		2


//--------------------- .nv.info                  --------------------------
	.section	.nv.info,"",@"SHT_CUDA_INFO"
	.align	4


	//----- nvinfo : EIATTR_REGCOUNT
	.align		4
        /*0000*/ 	.byte	0x04, 0x2f
        /*0002*/ 	.short	(.L_1 - .L_0)
	.align		4
.L_0:
        /*0004*/ 	.word	index@(GETRF)
        /*0008*/ 	.word	0x0000001c


	//----- nvinfo : EIATTR_FRAME_SIZE
	.align		4
.L_1:
        /*000c*/ 	.byte	0x04, 0x11
        /*000e*/ 	.short	(.L_3 - .L_2)
	.align		4
.L_2:
        /*0010*/ 	.word	index@($__internal_0_$__cuda_sm3x_div_rn_noftz_f32_slowpath)
        /*0014*/ 	.word	0x00000000


	//----- nvinfo : EIATTR_FRAME_SIZE
	.align		4
.L_3:
        /*0018*/ 	.byte	0x04, 0x11
        /*001a*/ 	.short	(.L_5 - .L_4)
	.align		4
.L_4:
        /*001c*/ 	.word	index@(GETRF)
        /*0020*/ 	.word	0x00000000


	//----- nvinfo : EIATTR_REGCOUNT
	.align		4
.L_5:
        /*0024*/ 	.byte	0x04, 0x2f
        /*0026*/ 	.short	(.L_7 - .L_6)
	.align		4
.L_6:
        /*0028*/ 	.word	index@(GESSM)
        /*002c*/ 	.word	0x00000020


	//----- nvinfo : EIATTR_FRAME_SIZE
	.align		4
.L_7:
        /*0030*/ 	.byte	0x04, 0x11
        /*0032*/ 	.short	(.L_9 - .L_8)
	.align		4
.L_8:
        /*0034*/ 	.word	index@(GESSM)
        /*0038*/ 	.word	0x00000000


	//----- nvinfo : EIATTR_REGCOUNT
	.align		4
.L_9:
        /*003c*/ 	.byte	0x04, 0x2f
        /*003e*/ 	.short	(.L_11 - .L_10)
	.align		4
.L_10:
        /*0040*/ 	.word	index@(TSTRF)
        /*0044*/ 	.word	0x00000020


	//----- nvinfo : EIATTR_FRAME_SIZE
	.align		4
.L_11:
        /*0048*/ 	.byte	0x04, 0x11
        /*004a*/ 	.short	(.L_13 - .L_12)
	.align		4
.L_12:
        /*004c*/ 	.word	index@(TSTRF)
        /*0050*/ 	.word	0x00000000


	//----- nvinfo : EIATTR_REGCOUNT
	.align		4
.L_13:
        /*0054*/ 	.byte	0x04, 0x2f
        /*0056*/ 	.short	(.L_15 - .L_14)
	.align		4
.L_14:
        /*0058*/ 	.word	index@(SSSM)
        /*005c*/ 	.word	0x00000020


	//----- nvinfo : EIATTR_FRAME_SIZE
	.align		4
.L_15:
        /*0060*/ 	.byte	0x04, 0x11
        /*0062*/ 	.short	(.L_17 - .L_16)
	.align		4
.L_16:
        /*0064*/ 	.word	index@(SSSM)
        /*0068*/ 	.word	0x00000000


	//----- nvinfo : EIATTR_MIN_STACK_SIZE
	.align		4
.L_17:
        /*006c*/ 	.byte	0x04, 0x12
        /*006e*/ 	.short	(.L_19 - .L_18)
	.align		4
.L_18:
        /*0070*/ 	.word	index@(SSSM)
        /*0074*/ 	.word	0x00000000


	//----- nvinfo : EIATTR_MIN_STACK_SIZE
	.align		4
.L_19:
        /*0078*/ 	.byte	0x04, 0x12
        /*007a*/ 	.short	(.L_21 - .L_20)
	.align		4
.L_20:
        /*007c*/ 	.word	index@(TSTRF)
        /*0080*/ 	.word	0x00000000


	//----- nvinfo : EIATTR_MIN_STACK_SIZE
	.align		4
.L_21:
        /*0084*/ 	.byte	0x04, 0x12
        /*0086*/ 	.short	(.L_23 - .L_22)
	.align		4
.L_22:
        /*0088*/ 	.word	index@(GESSM)
        /*008c*/ 	.word	0x00000000


	//----- nvinfo : EIATTR_MIN_STACK_SIZE
	.align		4
.L_23:
        /*0090*/ 	.byte	0x04, 0x12
        /*0092*/ 	.short	(.L_25 - .L_24)
	.align		4
.L_24:
        /*0094*/ 	.word	index@(GETRF)
        /*0098*/ 	.word	0x00000000
.L_25:


//--------------------- .nv.compat                --------------------------
	.section	.nv.compat,"",@"SHT_CUDA_COMPAT_INFO"
	.align	4
        /*0000*/ 	.byte	0x02, 0x09, 0x00, 0x00, 0x02, 0x02, 0x01, 0x00, 0x02, 0x05, 0x05, 0x00, 0x03, 0x07, 0x01, 0x01
        /*0010*/ 	.byte	0x02, 0x03, 0x00, 0x00, 0x02, 0x06, 0x01, 0x00, 0x04, 0x0b, 0x08, 0x00, 0x01, 0x00, 0x00, 0x00
        /*0020*/ 	.byte	0x00, 0x00, 0x00, 0x00


//--------------------- .nv.info.SSSM             --------------------------
	.section	.nv.info.SSSM,"",@"SHT_CUDA_INFO"
	.sectionflags	@""
	.align	4


	//----- nvinfo : EIATTR_CUDA_API_VERSION
	.align		4
        /*0000*/ 	.byte	0x04, 0x37
        /*0002*/ 	.short	(.L_27 - .L_26)
.L_26:
        /*0004*/ 	.word	0x00000082


	//----- nvinfo : EIATTR_KPARAM_INFO
	.align		4
.L_27:
        /*0008*/ 	.byte	0x04, 0x17
        /*000a*/ 	.short	(.L_29 - .L_28)
.L_28:
        /*000c*/ 	.word	0x00000000
        /*0010*/ 	.short	0x0005
        /*0012*/ 	.short	0x0020
        /*0014*/ 	.byte	0x00, 0xf0, 0x11, 0x00


	//----- nvinfo : EIATTR_KPARAM_INFO
	.align		4
.L_29:
        /*0018*/ 	.byte	0x04, 0x17
        /*001a*/ 	.short	(.L_31 - .L_30)
.L_30:
        /*001c*/ 	.word	0x00000000
        /*0020*/ 	.short	0x0004
        /*0022*/ 	.short	0x001c
        /*0024*/ 	.byte	0x00, 0xf0, 0x11, 0x00


	//----- nvinfo : EIATTR_KPARAM_INFO
	.align		4
.L_31:
        /*0028*/ 	.byte	0x04, 0x17
        /*002a*/ 	.short	(.L_33 - .L_32)
.L_32:
        /*002c*/ 	.word	0x00000000
        /*0030*/ 	.short	0x0003
        /*0032*/ 	.short	0x0018
        /*0034*/ 	.byte	0x00, 0xf0, 0x11, 0x00


	//----- nvinfo : EIATTR_KPARAM_INFO
	.align		4
.L_33:
        /*0038*/ 	.byte	0x04, 0x17
        /*003a*/ 	.short	(.L_35 - .L_34)
.L_34:
        /*003c*/ 	.word	0x00000000
        /*0040*/ 	.short	0x0002
        /*0042*/ 	.short	0x0010
        /*0044*/ 	.byte	0x00, 0xf5, 0x21, 0x00


	//----- nvinfo : EIATTR_KPARAM_INFO
	.align		4
.L_35:
        /*0048*/ 	.byte	0x04, 0x17
        /*004a*/ 	.short	(.L_37 - .L_36)
.L_36:
        /*004c*/ 	.word	0x00000000
        /*0050*/ 	.short	0x0001
        /*0052*/ 	.short	0x0008
        /*0054*/ 	.byte	0x00, 0xf5, 0x21, 0x00


	//----- nvinfo : EIATTR_KPARAM_INFO
	.align		4
.L_37:
        /*0058*/ 	.byte	0x04, 0x17
        /*005a*/ 	.short	(.L_39 - .L_38)
.L_38:
        /*005c*/ 	.word	0x00000000
        /*0060*/ 	.short	0x0000
        /*0062*/ 	.short	0x0000
        /*0064*/ 	.byte	0x00, 0xf5, 0x21, 0x00


	//----- nvinfo : EIATTR_SPARSE_MMA_MASK
	.align		4
.L_39:
        /*0068*/ 	.byte	0x03, 0x50
        /*006a*/ 	.short	0x0000


	//----- nvinfo : EIATTR_MAXREG_COUNT
	.align		4
        /*006c*/ 	.byte	0x03, 0x1b
        /*006e*/ 	.short	0x00ff


	//----- nvinfo : EIATTR_MERCURY_ISA_VERSION
	.align		4
        /*0070*/ 	.byte	0x03, 0x5f
        /*0072*/ 	.short	0x0101


	//----- nvinfo : EIATTR_VRC_CTA_INIT_COUNT
	.align		4
        /*0074*/ 	.byte	0x02, 0x4a
	.zero		1
	.zero		1


	//----- nvinfo : EIATTR_EXIT_INSTR_OFFSETS
	.align		4
        /*0078*/ 	.byte	0x04, 0x1c
        /*007a*/ 	.short	(.L_41 - .L_40)


	//   ....[0]....
.L_40:
        /*007c*/ 	.word	0x000001c0


	//   ....[1]....
        /*0080*/ 	.word	0x00000ca0


	//----- nvinfo : EIATTR_CBANK_PARAM_SIZE
	.align		4
.L_41:
        /*0084*/ 	.byte	0x03, 0x19
        /*0086*/ 	.short	0x0024


	//----- nvinfo : EIATTR_PARAM_CBANK
	.align		4
        /*0088*/ 	.byte	0x04, 0x0a
        /*008a*/ 	.short	(.L_43 - .L_42)
	.align		4
.L_42:
        /*008c*/ 	.word	index@(.nv.constant0.SSSM)
        /*0090*/ 	.short	0x0380
        /*0092*/ 	.short	0x0024


	//----- nvinfo : EIATTR_SW_WAR
	.align		4
.L_43:
        /*0094*/ 	.byte	0x04, 0x36
        /*0096*/ 	.short	(.L_45 - .L_44)
.L_44:
        /*0098*/ 	.word	0x00000008
.L_45:


//--------------------- .nv.info.TSTRF            --------------------------
	.section	.nv.info.TSTRF,"",@"SHT_CUDA_INFO"
	.sectionflags	@""
	.align	4


	//----- nvinfo : EIATTR_CUDA_API_VERSION
	.align		4
        /*0000*/ 	.byte	0x04, 0x37
        /*0002*/ 	.short	(.L_47 - .L_46)
.L_46:
        /*0004*/ 	.word	0x00000082


	//----- nvinfo : EIATTR_KPARAM_INFO
	.align		4
.L_47:
        /*0008*/ 	.byte	0x04, 0x17
        /*000a*/ 	.short	(.L_49 - .L_48)
.L_48:
        /*000c*/ 	.word	0x00000000
        /*0010*/ 	.short	0x0004
        /*0012*/ 	.short	0x0018
        /*0014*/ 	.byte	0x00, 0xf0, 0x11, 0x00


	//----- nvinfo : EIATTR_KPARAM_INFO
	.align		4
.L_49:
        /*0018*/ 	.byte	0x04, 0x17
        /*001a*/ 	.short	(.L_51 - .L_50)
.L_50:
        /*001c*/ 	.word	0x00000000
        /*0020*/ 	.short	0x0003
        /*0022*/ 	.short	0x0014
        /*0024*/ 	.byte	0x00, 0xf0, 0x11, 0x00


	//----- nvinfo : EIATTR_KPARAM_INFO
	.align		4
.L_51:
        /*0028*/ 	.byte	0x04, 0x17
        /*002a*/ 	.short	(.L_53 - .L_52)
.L_52:
        /*002c*/ 	.word	0x00000000
        /*0030*/ 	.short	0x0002
        /*0032*/ 	.short	0x0010
        /*0034*/ 	.byte	0x00, 0xf0, 0x11, 0x00


	//----- nvinfo : EIATTR_KPARAM_INFO
	.align		4
.L_53:
        /*0038*/ 	.byte	0x04, 0x17
        /*003a*/ 	.short	(.L_55 - .L_54)
.L_54:
        /*003c*/ 	.word	0x00000000
        /*0040*/ 	.short	0x0001
        /*0042*/ 	.short	0x0008
        /*0044*/ 	.byte	0x00, 0xf5, 0x21, 0x00


	//----- nvinfo : EIATTR_KPARAM_INFO
	.align		4
.L_55:
        /*0048*/ 	.byte	0x04, 0x17
        /*004a*/ 	.short	(.L_57 - .L_56)
.L_56:
        /*004c*/ 	.word	0x00000000
        /*0050*/ 	.short	0x0000
        /*0052*/ 	.short	0x0000
        /*0054*/ 	.byte	0x00, 0xf5, 0x21, 0x00


	//----- nvinfo : EIATTR_SPARSE_MMA_MASK
	.align		4
.L_57:
        /*0058*/ 	.byte	0x03, 0x50
        /*005a*/ 	.short	0x0000


	//----- nvinfo : EIATTR_MAXREG_COUNT
	.align		4
        /*005c*/ 	.byte	0x03, 0x1b
        /*005e*/ 	.short	0x00ff


	//----- nvinfo : EIATTR_MERCURY_ISA_VERSION
	.align		4
        /*0060*/ 	.byte	0x03, 0x5f
        /*0062*/ 	.short	0x0101


	//----- nvinfo : EIATTR_VRC_CTA_INIT_COUNT
	.align		4
        /*0064*/ 	.byte	0x02, 0x4a
	.zero		1
	.zero		1


	//----- nvinfo : EIATTR_EXIT_INSTR_OFFSETS
	.align		4
        /*0068*/ 	.byte	0x04, 0x1c
        /*006a*/ 	.short	(.L_59 - .L_58)


	//   ....[0]....
.L_58:
        /*006c*/ 	.word	0x000001d0


	//   ....[1]....
        /*0070*/ 	.word	0x000009e0


	//   ....[2]....
        /*0074*/ 	.word	0x00000d50


	//   ....[3]....
        /*0078*/ 	.word	0x00000f40


	//   ....[4]....
        /*007c*/ 	.word	0x00001020


	//----- nvinfo : EIATTR_CBANK_PARAM_SIZE
	.align		4
.L_59:
        /*0080*/ 	.byte	0x03, 0x19
        /*0082*/ 	.short	0x001c


	//----- nvinfo : EIATTR_PARAM_CBANK
	.align		4
        /*0084*/ 	.byte	0x04, 0x0a
        /*0086*/ 	.short	(.L_61 - .L_60)
	.align		4
.L_60:
        /*0088*/ 	.word	index@(.nv.constant0.TSTRF)
        /*008c*/ 	.short	0x0380
        /*008e*/ 	.short	0x001c


	//----- nvinfo : EIATTR_SW_WAR
	.align		4
.L_61:
        /*0090*/ 	.byte	0x04, 0x36
        /*0092*/ 	.short	(.L_63 - .L_62)
.L_62:
        /*0094*/ 	.word	0x00000008
.L_63:


//--------------------- .nv.info.GESSM            --------------------------
	.section	.nv.info.GESSM,"",@"SHT_CUDA_INFO"
	.sectionflags	@""
	.align	4


	//----- nvinfo : EIATTR_CUDA_API_VERSION
	.align		4
        /*0000*/ 	.byte	0x04, 0x37
        /*0002*/ 	.short	(.L_65 - .L_64)
.L_64:
        /*0004*/ 	.word	0x00000082


	//----- nvinfo : EIATTR_KPARAM_INFO
	.align		4
.L_65:
        /*0008*/ 	.byte	0x04, 0x17
        /*000a*/ 	.short	(.L_67 - .L_66)
.L_66:
        /*000c*/ 	.word	0x00000000
        /*0010*/ 	.short	0x0004
        /*0012*/ 	.short	0x0018
        /*0014*/ 	.byte	0x00, 0xf0, 0x11, 0x00


	//----- nvinfo : EIATTR_KPARAM_INFO
	.align		4
.L_67:
        /*0018*/ 	.byte	0x04, 0x17
        /*001a*/ 	.short	(.L_69 - .L_68)
.L_68:
        /*001c*/ 	.word	0x00000000
        /*0020*/ 	.short	0x0003
        /*0022*/ 	.short	0x0014
        /*0024*/ 	.byte	0x00, 0xf0, 0x11, 0x00


	//----- nvinfo : EIATTR_KPARAM_INFO
	.align		4
.L_69:
        /*0028*/ 	.byte	0x04, 0x17
        /*002a*/ 	.short	(.L_71 - .L_70)
.L_70:
        /*002c*/ 	.word	0x00000000
        /*0030*/ 	.short	0x0002
        /*0032*/ 	.short	0x0010
        /*0034*/ 	.byte	0x00, 0xf0, 0x11, 0x00


	//----- nvinfo : EIATTR_KPARAM_INFO
	.align		4
.L_71:
        /*0038*/ 	.byte	0x04, 0x17
        /*003a*/ 	.short	(.L_73 - .L_72)
.L_72:
        /*003c*/ 	.word	0x00000000
        /*0040*/ 	.short	0x0001
        /*0042*/ 	.short	0x0008
        /*0044*/ 	.byte	0x00, 0xf5, 0x21, 0x00


	//----- nvinfo : EIATTR_KPARAM_INFO
	.align		4
.L_73:
        /*0048*/ 	.byte	0x04, 0x17
        /*004a*/ 	.short	(.L_75 - .L_74)
.L_74:
        /*004c*/ 	.word	0x00000000
        /*0050*/ 	.short	0x0000
        /*0052*/ 	.short	0x0000
        /*0054*/ 	.byte	0x00, 0xf5, 0x21, 0x00


	//----- nvinfo : EIATTR_SPARSE_MMA_MASK
	.align		4
.L_75:
        /*0058*/ 	.byte	0x03, 0x50
        /*005a*/ 	.short	0x0000


	//----- nvinfo : EIATTR_MAXREG_COUNT
	.align		4
        /*005c*/ 	.byte	0x03, 0x1b
        /*005e*/ 	.short	0x00ff


	//----- nvinfo : EIATTR_MERCURY_ISA_VERSION
	.align		4
        /*0060*/ 	.byte	0x03, 0x5f
        /*0062*/ 	.short	0x0101


	//----- nvinfo : EIATTR_VRC_CTA_INIT_COUNT
	.align		4
        /*0064*/ 	.byte	0x02, 0x4a
	.zero		1
	.zero		1


	//----- nvinfo : EIATTR_EXIT_INSTR_OFFSETS
	.align		4
        /*0068*/ 	.byte	0x04, 0x1c
        /*006a*/ 	.short	(.L_77 - .L_76)


	//   ....[0]....
.L_76:
        /*006c*/ 	.word	0x000001d0


	//   ....[1]....
        /*0070*/ 	.word	0x000006e0


	//   ....[2]....
        /*0074*/ 	.word	0x000008e0


	//   ....[3]....
        /*0078*/ 	.word	0x00000a20


	//   ....[4]....
        /*007c*/ 	.word	0x00000ab0


	//----- nvinfo : EIATTR_CBANK_PARAM_SIZE
	.align		4
.L_77:
        /*0080*/ 	.byte	0x03, 0x19
        /*0082*/ 	.short	0x001c


	//----- nvinfo : EIATTR_PARAM_CBANK
	.align		4
        /*0084*/ 	.byte	0x04, 0x0a
        /*0086*/ 	.short	(.L_79 - .L_78)
	.align		4
.L_78:
        /*0088*/ 	.word	index@(.nv.constant0.GESSM)
        /*008c*/ 	.short	0x0380
        /*008e*/ 	.short	0x001c


	//----- nvinfo : EIATTR_SW_WAR
	.align		4
.L_79:
        /*0090*/ 	.byte	0x04, 0x36
        /*0092*/ 	.short	(.L_81 - .L_80)
.L_80:
        /*0094*/ 	.word	0x00000008
.L_81:


//--------------------- .nv.info.GETRF            --------------------------
	.section	.nv.info.GETRF,"",@"SHT_CUDA_INFO"
	.sectionflags	@""
	.align	4


	//----- nvinfo : EIATTR_CUDA_API_VERSION
	.align		4
        /*0000*/ 	.byte	0x04, 0x37
        /*0002*/ 	.short	(.L_83 - .L_82)
.L_82:
        /*0004*/ 	.word	0x00000082


	//----- nvinfo : EIATTR_KPARAM_INFO
	.align		4
.L_83:
        /*0008*/ 	.byte	0x04, 0x17
        /*000a*/ 	.short	(.L_85 - .L_84)
.L_84:
        /*000c*/ 	.word	0x00000000
        /*0010*/ 	.short	0x0002
        /*0012*/ 	.short	0x000c
        /*0014*/ 	.byte	0x00, 0xf0, 0x11, 0x00


	//----- nvinfo : EIATTR_KPARAM_INFO
	.align		4
.L_85:
        /*0018*/ 	.byte	0x04, 0x17
        /*001a*/ 	.short	(.L_87 - .L_86)
.L_86:
        /*001c*/ 	.word	0x00000000
        /*0020*/ 	.short	0x0001
        /*0022*/ 	.short	0x0008
        /*0024*/ 	.byte	0x00, 0xf0, 0x11, 0x00


	//----- nvinfo : EIATTR_KPARAM_INFO
	.align		4
.L_87:
        /*0028*/ 	.byte	0x04, 0x17
        /*002a*/ 	.short	(.L_89 - .L_88)
.L_88:
        /*002c*/ 	.word	0x00000000
        /*0030*/ 	.short	0x0000
        /*0032*/ 	.short	0x0000
        /*0034*/ 	.byte	0x00, 0xf5, 0x21, 0x00


	//----- nvinfo : EIATTR_SPARSE_MMA_MASK
	.align		4
.L_89:
        /*0038*/ 	.byte	0x03, 0x50
        /*003a*/ 	.short	0x0000


	//----- nvinfo : EIATTR_MAXREG_COUNT
	.align		4
        /*003c*/ 	.byte	0x03, 0x1b
        /*003e*/ 	.short	0x00ff


	//----- nvinfo : EIATTR_NUM_BARRIERS
	.align		4
        /*0040*/ 	.byte	0x02, 0x4c
        /*0042*/ 	.byte	0x01
	.zero		1


	//----- nvinfo : EIATTR_MERCURY_ISA_VERSION
	.align		4
        /*0044*/ 	.byte	0x03, 0x5f
        /*0046*/ 	.short	0x0101


	//----- nvinfo : EIATTR_VRC_CTA_INIT_COUNT
	.align		4
        /*0048*/ 	.byte	0x02, 0x4a
	.zero		1
	.zero		1


	//----- nvinfo : EIATTR_EXIT_INSTR_OFFSETS
	.align		4
        /*004c*/ 	.byte	0x04, 0x1c
        /*004e*/ 	.short	(.L_91 - .L_90)


	//   ....[0]....
.L_90:
        /*0050*/ 	.word	0x00000ce0


	//----- nvinfo : EIATTR_CRS_STACK_SIZE
	.align		4
.L_91:
        /*0054*/ 	.byte	0x04, 0x1e
        /*0056*/ 	.short	(.L_93 - .L_92)
.L_92:
        /*0058*/ 	.word	0x00000000


	//----- nvinfo : EIATTR_CBANK_PARAM_SIZE
	.align		4
.L_93:
        /*005c*/ 	.byte	0x03, 0x19
        /*005e*/ 	.short	0x0010


	//----- nvinfo : EIATTR_PARAM_CBANK
	.align		4
        /*0060*/ 	.byte	0x04, 0x0a
        /*0062*/ 	.short	(.L_95 - .L_94)
	.align		4
.L_94:
        /*0064*/ 	.word	index@(.nv.constant0.GETRF)
        /*0068*/ 	.short	0x0380
        /*006a*/ 	.short	0x0010


	//----- nvinfo : EIATTR_SW_WAR
	.align		4
.L_95:
        /*006c*/ 	.byte	0x04, 0x36
        /*006e*/ 	.short	(.L_97 - .L_96)
.L_96:
        /*0070*/ 	.word	0x00000008
.L_97:


//--------------------- .nv.callgraph             --------------------------
	.section	.nv.callgraph,"",@"SHT_CUDA_CALLGRAPH"
	.align	4
	.sectionentsize	8
	.align		4
        /*0000*/ 	.word	0x00000000
	.align		4
        /*0004*/ 	.word	0xffffffff
	.align		4
        /*0008*/ 	.word	0x00000000
	.align		4
        /*000c*/ 	.word	0xfffffffe
	.align		4
        /*0010*/ 	.word	0x00000000
	.align		4
        /*0014*/ 	.word	0xfffffffd
	.align		4
        /*0018*/ 	.word	0x00000000
	.align		4
        /*001c*/ 	.word	0xfffffffc


//--------------------- .text.SSSM                --------------------------
	.section	.text.SSSM,"ax",@progbits
	.align	128
        .global         SSSM
        .type           SSSM,@function
        .size           SSSM,(.L_x_54 - SSSM)
        .other          SSSM,@"STO_CUDA_ENTRY STV_DEFAULT"
SSSM:
.text.SSSM:
[----:B------:R-:W-:Y:S08]  /*0000*/  LDC R1, c[0x0][0x37c] ;  /* 0x0000df00ff017b82 */ /* 0x000ff00000000800 */
[----:B------:R-:W0:Y:S01]  /*0010*/  LDC.64 R4, c[0x0][0x398] ;  /* 0x0000e600ff047b82 */ /* 0x000e220000000a00 */
[----:B------:R-:W1:Y:S02]  /*0020*/  LDCU UR5, c[0x0][0x3a0] ;  /* 0x00007400ff0577ac */ /* 0x000e640008000800 */
[----:B-1----:R-:W-:Y:S01]  /*0030*/  UIADD3 UR4, UPT, UPT, UR5, 0x1, URZ ;  /* 0x0000000105047890 */ /* 0x002fe2000fffe0ff */
[----:B0-----:R-:W-:-:S04]  /*0040*/  IABS R7, R5 ;  /* 0x0000000500077213 */ /* 0x001fc80000000000 */
[----:B------:R-:W0:Y:S08]  /*0050*/  I2F.RP R0, R7 ;  /* 0x0000000700007306 */ /* 0x000e300000209400 */
[----:B0-----:R-:W0:Y:S02]  /*0060*/  MUFU.RCP R0, R0 ;  /* 0x0000000000007308 */ /* 0x001e240000001000 */
[----:B0-----:R-:W-:-:S06]  /*0070*/  IADD3 R2, PT, PT, R0, 0xffffffe, RZ ;  /* 0x0ffffffe00027810 */ /* 0x001fcc0007ffe0ff */
[----:B------:R0:W1:Y:S02]  /*0080*/  F2I.FTZ.U32.TRUNC.NTZ R3, R2 ;  /* 0x0000000200037305 */ /* 0x000064000021f000 */
[----:B0-----:R-:W-:Y:S01]  /*0090*/  HFMA2 R2, -RZ, RZ, 0, 0 ;  /* 0x00000000ff027431 */ /* 0x001fe200000001ff */
[----:B-1----:R-:W-:-:S05]  /*00a0*/  IADD3 R6, PT, PT, RZ, -R3, RZ ;  /* 0x80000003ff067210 */ /* 0x002fca0007ffe0ff */
[----:B------:R-:W-:Y:S01]  /*00b0*/  IMAD R9, R6, R7, RZ ;  /* 0x0000000706097224 */ /* 0x000fe200078e02ff */
[----:B------:R-:W-:-:S03]  /*00c0*/  IABS R6, R4 ;  /* 0x0000000400067213 */ /* 0x000fc60000000000 */
[----:B------:R-:W-:-:S06]  /*00d0*/  IMAD.HI.U32 R3, R3, R9, R2 ;  /* 0x0000000903037227 */ /* 0x000fcc00078e0002 */
[----:B------:R-:W-:-:S05]  /*00e0*/  IMAD.HI.U32 R10, R3, R6, RZ ;  /* 0x00000006030a7227 */ /* 0x000fca00078e00ff */
[----:B------:R-:W-:-:S05]  /*00f0*/  IADD3 R0, PT, PT, -R10, RZ, RZ ;  /* 0x000000ff0a007210 */ /* 0x000fca0007ffe1ff */
[----:B------:R-:W-:-:S05]  /*0100*/  IMAD R0, R7, R0, R6 ;  /* 0x0000000007007224 */ /* 0x000fca00078e0206 */
[----:B------:R-:W-:-:S13]  /*0110*/  ISETP.GT.U32.AND P2, PT, R7, R0, PT ;  /* 0x000000000700720c */ /* 0x000fda0003f44070 */
[-C--:B------:R-:W-:Y:S02]  /*0120*/  @!P2 IADD3 R0, PT, PT, R0, -R7.reuse, RZ ;  /* 0x800000070000a210 */ /* 0x080fe40007ffe0ff */
[----:B------:R-:W-:Y:S02]  /*0130*/  @!P2 IADD3 R10, PT, PT, R10, 0x1, RZ ;  /* 0x000000010a0aa810 */ /* 0x000fe40007ffe0ff */
[----:B------:R-:W-:Y:S02]  /*0140*/  ISETP.GE.U32.AND P0, PT, R0, R7, PT ;  /* 0x000000070000720c */ /* 0x000fe40003f06070 */
[----:B------:R-:W-:Y:S02]  /*0150*/  LOP3.LUT R0, R4, R5, RZ, 0x3c, !PT ;  /* 0x0000000504007212 */ /* 0x000fe400078e3cff */
[----:B------:R-:W-:Y:S02]  /*0160*/  ISETP.NE.AND P2, PT, R5, RZ, PT ;  /* 0x000000ff0500720c */ /* 0x000fe40003f45270 */
[----:B------:R-:W-:-:S07]  /*0170*/  ISETP.GE.AND P1, PT, R0, RZ, PT ;  /* 0x000000ff0000720c */ /* 0x000fce0003f26270 */
[----:B------:R-:W-:-:S06]  /*0180*/  @P0 IADD3 R10, PT, PT, R10, 0x1, RZ ;  /* 0x000000010a0a0810 */ /* 0x000fcc0007ffe0ff */
[----:B------:R-:W-:Y:S02]  /*0190*/  @!P1 IADD3 R10, PT, PT, -R10, RZ, RZ ;  /* 0x000000ff0a0a9210 */ /* 0x000fe40007ffe1ff */
[----:B------:R-:W-:-:S04]  /*01a0*/  @!P2 LOP3.LUT R10, RZ, R5, RZ, 0x33, !PT ;  /* 0x00000005ff0aa212 */ /* 0x000fc800078e33ff */
[----:B------:R-:W-:-:S13]  /*01b0*/  ISETP.LE.AND P0, PT, R10, UR4, PT ;  /* 0x000000040a007c0c */ /* 0x000fda000bf03270 */
[----:B------:R-:W-:Y:S05]  /*01c0*/  @P0 EXIT ;  /* 0x000000000000094d */ /* 0x000fea0003800000 */
[----:B------:R-:W0:Y:S01]  /*01d0*/  S2R R8, SR_TID.Y ;  /* 0x0000000000087919 */ /* 0x000e220000002200 */
[----:B------:R-:W1:Y:S01]  /*01e0*/  LDC.64 R12, c[0x0][0x388] ;  /* 0x0000e200ff0c7b82 */ /* 0x000e620000000a00 */
[----:B------:R-:W-:Y:S01]  /*01f0*/  IMAD R3, R5, UR5, RZ ;  /* 0x0000000505037c24 */ /* 0x000fe2000f8e02ff */
[----:B------:R-:W-:Y:S01]  /*0200*/  ULOP3.LUT UR5, URZ, UR5, URZ, 0x33, !UPT ;  /* 0x00000005ff057292 */ /* 0x000fe2000f8e33ff */
[----:B------:R-:W0:Y:S01]  /*0210*/  S2R R7, SR_TID.X ;  /* 0x0000000000077919 */ /* 0x000e220000002100 */
[----:B------:R-:W2:Y:S01]  /*0220*/  LDCU.64 UR6, c[0x0][0x358] ;  /* 0x00006b00ff0677ac */ /* 0x000ea20008000a00 */
[-C--:B------:R-:W-:Y:S02]  /*0230*/  IMAD R2, R3, R4.reuse, R3 ;  /* 0x0000000403027224 */ /* 0x080fe400078e0203 */
[----:B0-----:R-:W-:-:S03]  /*0240*/  IMAD R0, R8, R4, R7 ;  /* 0x0000000408007224 */ /* 0x001fc600078e0207 */
[----:B------:R-:W-:Y:S01]  /*0250*/  IADD3 R5, PT, PT, R7, R5, R2 ;  /* 0x0000000507057210 */ /* 0x000fe20007ffe002 */
[C---:B------:R-:W-:Y:S01]  /*0260*/  IMAD R6, R3.reuse, R4, R7 ;  /* 0x0000000403067224 */ /* 0x040fe200078e0207 */
[----:B------:R-:W-:Y:S02]  /*0270*/  IADD3 R9, PT, PT, R3, R0, RZ ;  /* 0x0000000003097210 */ /* 0x000fe40007ffe0ff */
[----:B------:R-:W-:Y:S01]  /*0280*/  IADD3 R0, PT, PT, R10, UR5, RZ ;  /* 0x000000050a007c10 */ /* 0x000fe2000fffe0ff */
[----:B------:R-:W-:Y:S02]  /*0290*/  UMOV UR5, UR4 ;  /* 0x0000000400057c82 */ /* 0x000fe40008000000 */
[----:B-1----:R-:W-:Y:S01]  /*02a0*/  IMAD.WIDE R12, R9, 0x4, R12 ;  /* 0x00000004090c7825 */ /* 0x002fe200078e020c */
[----:B--2---:R-:W-:-:S07]  /*02b0*/  LOP3.LUT R4, R0, 0x7, RZ, 0xc0, !PT ;  /* 0x0000000700047812 */ /* 0x004fce00078ec0ff */
.L_x_4:
[----:B---3--:R-:W0:Y:S08]  /*02c0*/  LDC R3, c[0x0][0x3a0] ;  /* 0x0000e800ff037b82 */ /* 0x008e300000000800 */
[----:B-1----:R-:W1:Y:S01]  /*02d0*/  LDC.64 R14, c[0x0][0x398] ;  /* 0x0000e600ff0e7b82 */ /* 0x002e620000000a00 */
[----:B0-----:R-:W-:-:S04]  /*02e0*/  IADD3 R0, PT, PT, R10, -0x2, -R3 ;  /* 0xfffffffe0a007810 */ /* 0x001fc80007ffe803 */
[----:B------:R-:W-:Y:S02]  /*02f0*/  ISETP.GE.U32.AND P0, PT, R0, 0x7, PT ;  /* 0x000000070000780c */ /* 0x000fe40003f06070 */
[----:B------:R-:W-:Y:S01]  /*0300*/  MOV R0, UR4 ;  /* 0x0000000400007c02 */ /* 0x000fe20008000f00 */
[----:B-1----:R-:W-:-:S04]  /*0310*/  IMAD R26, R15, UR5, R8 ;  /* 0x000000050f1a7c24 */ /* 0x002fc8000f8e0208 */
[----:B------:R-:W-:-:S06]  /*0320*/  IMAD R2, R26, R14, R7 ;  /* 0x0000000e1a027224 */ /* 0x000fcc00078e0207 */
[----:B--2---:R-:W-:Y:S05]  /*0330*/  @!P0 BRA `(.L_x_0) ;  /* 0x0000000400248947 */ /* 0x004fea0003800000 */
[----:B------:R-:W0:Y:S01]  /*0340*/  LDC R0, c[0x0][0x3a0] ;  /* 0x0000e800ff007b82 */ /* 0x000e220000000800 */
[----:B------:R-:W-:Y:S01]  /*0350*/  LOP3.LUT R9, RZ, R3, RZ, 0x33, !PT ;  /* 0x00000003ff097212 */ /* 0x000fe200078e33ff */
[----:B------:R-:W-:-:S03]  /*0360*/  IMAD R11, R15, UR4, R7 ;  /* 0x000000040f0b7c24 */ /* 0x000fc6000f8e0207 */
[----:B------:R-:W-:Y:S01]  /*0370*/  IADD3 R9, PT, PT, R10, R9, RZ ;  /* 0x000000090a097210 */ /* 0x000fe20007ffe0ff */
[----:B------:R-:W-:Y:S01]  /*0380*/  IMAD R26, R26, R14, R11 ;  /* 0x0000000e1a1a7224 */ /* 0x000fe200078e020b */
[----:B------:R-:W-:Y:S02]  /*0390*/  MOV R14, R5 ;  /* 0x00000005000e7202 */ /* 0x000fe40000000f00 */
[----:B------:R-:W-:-:S04]  /*03a0*/  LOP3.LUT R9, R9, 0xfffffff8, RZ, 0xc0, !PT ;  /* 0xfffffff809097812 */ /* 0x000fc800078ec0ff */
[----:B------:R-:W-:-:S07]  /*03b0*/  IADD3 R9, PT, PT, -R9, RZ, RZ ;  /* 0x000000ff09097210 */ /* 0x000fce0007ffe1ff */
.L_x_1:
[----:B--2---:R-:W1:Y:S01]  /*03c0*/  LDC.64 R20, c[0x0][0x390] ;  /* 0x0000e400ff147b82 */ /* 0x004e620000000a00 */
[----:B------:R-:W2:Y:S07]  /*03d0*/  LDG.E R11, desc[UR6][R12.64] ;  /* 0x000000060c0b7981 */ /* 0x000eae000c1e1900 */
[----:B------:R-:W3:Y:S01]  /*03e0*/  LDC.64 R24, c[0x0][0x380] ;  /* 0x0000e000ff187b82 */ /* 0x000ee20000000a00 */
[----:B-1----:R-:W-:-:S05]  /*03f0*/  IMAD.WIDE R20, R14, 0x4, R20 ;  /* 0x000000040e147825 */ /* 0x002fca00078e0214 */
[----:B------:R-:W2:Y:S01]  /*0400*/  LDG.E R16, desc[UR6][R20.64] ;  /* 0x0000000614107981 */ /* 0x000ea2000c1e1900 */
[----:B---3--:R-:W-:-:S05]  /*0410*/  IMAD.WIDE R24, R26, 0x4, R24 ;  /* 0x000000041a187825 */ /* 0x008fca00078e0218 */
[----:B------:R-:W2:Y:S01]  /*0420*/  LDG.E R18, desc[UR6][R24.64] ;  /* 0x0000000618127981 */ /* 0x000ea2000c1e1900 */
[----:B------:R-:W-:-:S04]  /*0430*/  IMAD.WIDE R22, R15, 0x4, R24 ;  /* 0x000000040f167825 */ /* 0x000fc800078e0218 */
[----:B--2---:R-:W-:Y:S01]  /*0440*/  FFMA R11, -R11, R16, R18 ;  /* 0x000000100b0b7223 */ /* 0x004fe20000000112 */
[----:B------:R-:W-:-:S04]  /*0450*/  IMAD.WIDE R16, R15, 0x4, R20 ;  /* 0x000000040f107825 */ /* 0x000fc800078e0214 */
[----:B------:R1:W-:Y:S04]  /*0460*/  STG.E desc[UR6][R24.64], R11 ;  /* 0x0000000b18007986 */ /* 0x0003e8000c101906 */
[----:B------:R-:W2:Y:S04]  /*0470*/  LDG.E R19, desc[UR6][R16.64] ;  /* 0x0000000610137981 */ /* 0x000ea8000c1e1900 */
[----:B------:R-:W2:Y:S04]  /*0480*/  LDG.E R18, desc[UR6][R12.64] ;  /* 0x000000060c127981 */ /* 0x000ea8000c1e1900 */
[----:B------:R-:W2:Y:S01]  /*0490*/  LDG.E R27, desc[UR6][R22.64] ;  /* 0x00000006161b7981 */ /* 0x000ea2000c1e1900 */
[----:B------:R-:W-:-:S04]  /*04a0*/  IMAD.WIDE R20, R15, 0x4, R22 ;  /* 0x000000040f147825 */ /* 0x000fc800078e0216 */
[----:B--2---:R-:W-:Y:S01]  /*04b0*/  FFMA R27, -R18, R19, R27 ;  /* 0x00000013121b7223 */ /* 0x004fe2000000011b */
[----:B------:R-:W-:-:S04]  /*04c0*/  IMAD.WIDE R18, R15, 0x4, R16 ;  /* 0x000000040f127825 */ /* 0x000fc800078e0210 */
[----:B------:R2:W-:Y:S04]  /*04d0*/  STG.E desc[UR6][R22.64], R27 ;  /* 0x0000001b16007986 */ /* 0x0005e8000c101906 */
[----:B------:R-:W3:Y:S04]  /*04e0*/  LDG.E R29, desc[UR6][R18.64] ;  /* 0x00000006121d7981 */ /* 0x000ee8000c1e1900 */
[----:B------:R-:W3:Y:S04]  /*04f0*/  LDG.E R28, desc[UR6][R12.64] ;  /* 0x000000060c1c7981 */ /* 0x000ee8000c1e1900 */
[----:B------:R-:W3:Y:S01]  /*0500*/  LDG.E R17, desc[UR6][R20.64] ;  /* 0x0000000614117981 */ /* 0x000ee2000c1e1900 */
[----:B-1----:R-:W-:-:S04]  /*0510*/  IMAD.WIDE R24, R15, 0x4, R20 ;  /* 0x000000040f187825 */ /* 0x002fc800078e0214 */
[----:B---3--:R-:W-:Y:S01]  /*0520*/  FFMA R29, -R28, R29, R17 ;  /* 0x0000001d1c1d7223 */ /* 0x008fe20000000111 */
[----:B------:R-:W-:-:S04]  /*0530*/  IMAD.WIDE R16, R15, 0x4, R18 ;  /* 0x000000040f107825 */ /* 0x000fc800078e0212 */
[----:B------:R1:W-:Y:S04]  /*0540*/  STG.E desc[UR6][R20.64], R29 ;  /* 0x0000001d14007986 */ /* 0x0003e8000c101906 */
[----:B------:R-:W3:Y:S04]  /*0550*/  LDG.E R28, desc[UR6][R16.64] ;  /* 0x00000006101c7981 */ /* 0x000ee8000c1e1900 */
[----:B------:R-:W3:Y:S04]  /*0560*/  LDG.E R11, desc[UR6][R12.64] ;  /* 0x000000060c0b7981 */ /* 0x000ee8000c1e1900 */
[----:B------:R-:W3:Y:S01]  /*0570*/  LDG.E R18, desc[UR6][R24.64] ;  /* 0x0000000618127981 */ /* 0x000ee2000c1e1900 */
[----:B--2---:R-:W-:-:S04]  /*0580*/  IMAD.WIDE R22, R15, 0x4, R16 ;  /* 0x000000040f167825 */ /* 0x004fc800078e0210 */
[----:B---3--:R-:W-:Y:S01]  /*0590*/  FFMA R11, -R11, R28, R18 ;  /* 0x0000001c0b0b7223 */ /* 0x008fe20000000112 */
        /* <DEDUP_REMOVED lines=19> */
[----:B-1----:R-:W-:Y:S01]  /*06d0*/  IMAD.WIDE R18, R15, 0x4, R24 ;  /* 0x000000040f127825 */ /* 0x002fe200078e0218 */
[----:B------:R-:W-:-:S03]  /*06e0*/  IADD3 R9, PT, PT, R9, 0x8, RZ ;  /* 0x0000000809097810 */ /* 0x000fc60007ffe0ff */
[----:B---3--:R-:W-:Y:S01]  /*06f0*/  FFMA R11, -R11, R28, R20 ;  /* 0x0000001c0b0b7223 */ /* 0x008fe20000000114 */
[----:B------:R-:W-:-:S04]  /*0700*/  IMAD.WIDE R20, R15, 0x4, R22 ;  /* 0x000000040f147825 */ /* 0x000fc800078e0216 */
[----:B------:R2:W-:Y:S04]  /*0710*/  STG.E desc[UR6][R22.64], R11 ;  /* 0x0000000b16007986 */ /* 0x0005e8000c101906 */
[----:B------:R-:W3:Y:S04]  /*0720*/  LDG.E R18, desc[UR6][R18.64] ;  /* 0x0000000612127981 */ /* 0x000ee8000c1e1900 */
[----:B------:R-:W3:Y:S04]  /*0730*/  LDG.E R27, desc[UR6][R12.64] ;  /* 0x000000060c1b7981 */ /* 0x000ee8000c1e1900 */
[----:B------:R-:W3:Y:S01]  /*0740*/  LDG.E R28, desc[UR6][R20.64] ;  /* 0x00000006141c7981 */ /* 0x000ee2000c1e1900 */
[----:B------:R-:W-:-:S02]  /*0750*/  ISETP.NE.AND P0, PT, R9, RZ, PT ;  /* 0x000000ff0900720c */ /* 0x000fc40003f05270 */
[----:B0-----:R-:W-:Y:S02]  /*0760*/  IADD3 R0, PT, PT, R0, 0x8, RZ ;  /* 0x0000000800007810 */ /* 0x001fe40007ffe0ff */
[C---:B------:R-:W-:Y:S02]  /*0770*/  LEA R14, R15.reuse, R14, 0x3 ;  /* 0x0000000e0f0e7211 */ /* 0x040fe400078e18ff */
[----:B------:R-:W-:Y:S01]  /*0780*/  LEA R26, R15, R26, 0x3 ;  /* 0x0000001a0f1a7211 */ /* 0x000fe200078e18ff */
[----:B---3--:R-:W-:-:S05]  /*0790*/  FFMA R27, -R27, R18, R28 ;  /* 0x000000121b1b7223 */ /* 0x008fca000000011c */
[----:B------:R2:W-:Y:S01]  /*07a0*/  STG.E desc[UR6][R20.64], R27 ;  /* 0x0000001b14007986 */ /* 0x0005e2000c101906 */
[----:B------:R-:W-:Y:S05]  /*07b0*/  @P0 BRA `(.L_x_1) ;  /* 0xfffffffc00000947 */ /* 0x000fea000383ffff */
[----:B------:R-:W-:-:S07]  /*07c0*/  IADD3 R0, PT, PT, R0, 0x1, RZ ;  /* 0x0000000100007810 */ /* 0x000fce0007ffe0ff */
.L_x_0:
[----:B------:R-:W-:-:S13]  /*07d0*/  ISETP.NE.AND P0, PT, R4, RZ, PT ;  /* 0x000000ff0400720c */ /* 0x000fda0003f05270 */
[----:B------:R-:W-:Y:S05]  /*07e0*/  @!P0 BRA `(.L_x_2) ;  /* 0x0000000400248947 */ /* 0x000fea0003800000 */
[----:B------:R-:W-:Y:S02]  /*07f0*/  IADD3 R9, PT, PT, R4, -0x1, RZ ;  /* 0xffffffff04097810 */ /* 0x000fe40007ffe0ff */
[----:B------:R-:W-:Y:S02]  /*0800*/  LOP3.LUT R3, RZ, R3, RZ, 0x33, !PT ;  /* 0x00000003ff037212 */ /* 0x000fe400078e33ff */
[----:B------:R-:W-:Y:S02]  /*0810*/  ISETP.GE.U32.AND P0, PT, R9, 0x3, PT ;  /* 0x000000030900780c */ /* 0x000fe40003f06070 */
[----:B------:R-:W-:-:S04]  /*0820*/  IADD3 R3, PT, PT, R10, R3, RZ ;  /* 0x000000030a037210 */ /* 0x000fc80007ffe0ff */
[----:B------:R-:W-:-:S07]  /*0830*/  LOP3.LUT P1, R9, R3, 0x3, RZ, 0xc0, !PT ;  /* 0x0000000303097812 */ /* 0x000fce000782c0ff */
[----:B------:R-:W-:Y:S06]  /*0840*/  @!P0 BRA `(.L_x_3) ;  /* 0x0000000000848947 */ /* 0x000fec0003800000 */
[----:B------:R-:W0:Y:S01]  /*0850*/  LDC.64 R18, c[0x0][0x390] ;  /* 0x0000e400ff127b82 */ /* 0x000e220000000a00 */
[CC--:B--2---:R-:W-:Y:S02]  /*0860*/  IMAD R11, R0.reuse, R15.reuse, R6 ;  /* 0x0000000f000b7224 */ /* 0x0c4fe400078e0206 */
[----:B------:R-:W-:-:S05]  /*0870*/  IMAD R17, R0, R15, R2 ;  /* 0x0000000f00117224 */ /* 0x000fca00078e0202 */
[----:B------:R-:W1:Y:S01]  /*0880*/  LDC.64 R20, c[0x0][0x380] ;  /* 0x0000e000ff147b82 */ /* 0x000e620000000a00 */
[----:B0-----:R-:W-:Y:S02]  /*0890*/  IMAD.WIDE R18, R11, 0x4, R18 ;  /* 0x000000040b127825 */ /* 0x001fe400078e0212 */
[----:B------:R-:W2:Y:S04]  /*08a0*/  LDG.E R11, desc[UR6][R12.64] ;  /* 0x000000060c0b7981 */ /* 0x000ea8000c1e1900 */
[----:B------:R-:W2:Y:S01]  /*08b0*/  LDG.E R14, desc[UR6][R18.64] ;  /* 0x00000006120e7981 */ /* 0x000ea2000c1e1900 */
[----:B-1----:R-:W-:-:S05]  /*08c0*/  IMAD.WIDE R20, R17, 0x4, R20 ;  /* 0x0000000411147825 */ /* 0x002fca00078e0214 */
        /* <DEDUP_REMOVED lines=15> */
[----:B0-----:R-:W-:-:S04]  /*09c0*/  IMAD.WIDE R20, R15, 0x4, R24 ;  /* 0x000000040f147825 */ /* 0x001fc800078e0218 */
[----:B------:R-:W-:-:S04]  /*09d0*/  IMAD.WIDE R22, R15, 0x4, R18 ;  /* 0x000000040f167825 */ /* 0x000fc800078e0212 */
[----:B--2---:R-:W-:-:S05]  /*09e0*/  FFMA R29, -R14, R29, R26 ;  /* 0x0000001d0e1d7223 */ /* 0x004fca000000011a */
[----:B------:R1:W-:Y:S04]  /*09f0*/  STG.E desc[UR6][R18.64], R29 ;  /* 0x0000001d12007986 */ /* 0x0003e8000c101906 */
[----:B------:R-:W2:Y:S04]  /*0a00*/  LDG.E R20, desc[UR6][R20.64] ;  /* 0x0000000614147981 */ /* 0x000ea8000c1e1900 */
[----:B------:R-:W2:Y:S04]  /*0a10*/  LDG.E R11, desc[UR6][R12.64] ;  /* 0x000000060c0b7981 */ /* 0x000ea8000c1e1900 */
[----:B------:R-:W2:Y:S01]  /*0a20*/  LDG.E R14, desc[UR6][R22.64] ;  /* 0x00000006160e7981 */ /* 0x000ea2000c1e1900 */
[----:B------:R-:W-:Y:S01]  /*0a30*/  IADD3 R0, PT, PT, R0, 0x4, RZ ;  /* 0x0000000400007810 */ /* 0x000fe20007ffe0ff */
[----:B--2---:R-:W-:-:S05]  /*0a40*/  FFMA R11, -R11, R20, R14 ;  /* 0x000000140b0b7223 */ /* 0x004fca000000010e */
[----:B------:R1:W-:Y:S02]  /*0a50*/  STG.E desc[UR6][R22.64], R11 ;  /* 0x0000000b16007986 */ /* 0x0003e4000c101906 */
.L_x_3:
[----:B------:R-:W-:Y:S05]  /*0a60*/  @!P1 BRA `(.L_x_2) ;  /* 0x0000000000849947 */ /* 0x000fea0003800000 */
[----:B------:R-:W-:-:S13]  /*0a70*/  ISETP.NE.AND P0, PT, R9, 0x1, PT ;  /* 0x000000010900780c */ /* 0x000fda0003f05270 */
[----:B--2---:R-:W0:Y:S01]  /*0a80*/  @P0 LDC.64 R20, c[0x0][0x390] ;  /* 0x0000e400ff140b82 */ /* 0x004e220000000a00 */
[CC--:B------:R-:W-:Y:S02]  /*0a90*/  @P0 IMAD R9, R0.reuse, R15.reuse, R6 ;  /* 0x0000000f00090224 */ /* 0x0c0fe400078e0206 */
[----:B-1----:R-:W-:-:S05]  /*0aa0*/  @P0 IMAD R11, R0, R15, R2 ;  /* 0x0000000f000b0224 */ /* 0x002fca00078e0202 */
[----:B------:R-:W1:Y:S01]  /*0ab0*/  @P0 LDC.64 R16, c[0x0][0x380] ;  /* 0x0000e000ff100b82 */ /* 0x000e620000000a00 */
[----:B0-----:R-:W-:Y:S02]  /*0ac0*/  @P0 IMAD.WIDE R20, R9, 0x4, R20 ;  /* 0x0000000409140825 */ /* 0x001fe400078e0214 */
[----:B------:R-:W2:Y:S04]  /*0ad0*/  @P0 LDG.E R9, desc[UR6][R12.64] ;  /* 0x000000060c090981 */ /* 0x000ea8000c1e1900 */
[----:B------:R0:W2:Y:S01]  /*0ae0*/  @P0 LDG.E R14, desc[UR6][R20.64] ;  /* 0x00000006140e0981 */ /* 0x0000a2000c1e1900 */
[----:B-1----:R-:W-:-:S05]  /*0af0*/  @P0 IMAD.WIDE R16, R11, 0x4, R16 ;  /* 0x000000040b100825 */ /* 0x002fca00078e0210 */
[----:B------:R-:W2:Y:S01]  /*0b00*/  @P0 LDG.E R18, desc[UR6][R16.64] ;  /* 0x0000000610120981 */ /* 0x000ea2000c1e1900 */
[----:B------:R-:W-:Y:S01]  /*0b10*/  @P0 IMAD.WIDE R22, R15, 0x4, R20 ;  /* 0x000000040f160825 */ /* 0x000fe200078e0214 */
[----:B------:R-:W-:-:S04]  /*0b20*/  LOP3.LUT R3, R3, 0x1, RZ, 0xc0, !PT ;  /* 0x0000000103037812 */ /* 0x000fc800078ec0ff */
[----:B------:R-:W-:-:S13]  /*0b30*/  ISETP.NE.U32.AND P1, PT, R3, 0x1, PT ;  /* 0x000000010300780c */ /* 0x000fda0003f25070 */
[----:B------:R-:W1:Y:S08]  /*0b40*/  @!P1 LDC.64 R24, c[0x0][0x390] ;  /* 0x0000e400ff189b82 */ /* 0x000e700000000a00 */
[----:B0-----:R-:W0:Y:S01]  /*0b50*/  @!P1 LDC.64 R20, c[0x0][0x380] ;  /* 0x0000e000ff149b82 */ /* 0x001e220000000a00 */
[----:B--2---:R-:W-:Y:S01]  /*0b60*/  @P0 FFMA R9, -R9, R14, R18 ;  /* 0x0000000e09090223 */ /* 0x004fe20000000112 */
[----:B------:R-:W-:-:S04]  /*0b70*/  @P0 IMAD.WIDE R18, R15, 0x4, R16 ;  /* 0x000000040f120825 */ /* 0x000fc800078e0210 */
[----:B------:R3:W-:Y:S04]  /*0b80*/  @P0 STG.E desc[UR6][R16.64], R9 ;  /* 0x0000000910000986 */ /* 0x0007e8000c101906 */
[----:B------:R-:W2:Y:S04]  /*0b90*/  @P0 LDG.E R22, desc[UR6][R22.64] ;  /* 0x0000000616160981 */ /* 0x000ea8000c1e1900 */
[----:B------:R-:W2:Y:S04]  /*0ba0*/  @P0 LDG.E R11, desc[UR6][R12.64] ;  /* 0x000000060c0b0981 */ /* 0x000ea8000c1e1900 */
[----:B------:R-:W2:Y:S01]  /*0bb0*/  @P0 LDG.E R14, desc[UR6][R18.64] ;  /* 0x00000006120e0981 */ /* 0x000ea2000c1e1900 */
[----:B------:R-:W-:-:S05]  /*0bc0*/  @P0 IADD3 R0, PT, PT, R0, 0x2, RZ ;  /* 0x0000000200000810 */ /* 0x000fca0007ffe0ff */
[CC--:B------:R-:W-:Y:S02]  /*0bd0*/  @!P1 IMAD R3, R0.reuse, R15.reuse, R6 ;  /* 0x0000000f00039224 */ /* 0x0c0fe400078e0206 */
[----:B------:R-:W-:Y:S02]  /*0be0*/  @!P1 IMAD R15, R0, R15, R2 ;  /* 0x0000000f000f9224 */ /* 0x000fe400078e0202 */
[----:B-1----:R-:W-:-:S04]  /*0bf0*/  @!P1 IMAD.WIDE R24, R3, 0x4, R24 ;  /* 0x0000000403189825 */ /* 0x002fc800078e0218 */
[----:B0-----:R-:W-:-:S04]  /*0c00*/  @!P1 IMAD.WIDE R20, R15, 0x4, R20 ;  /* 0x000000040f149825 */ /* 0x001fc800078e0214 */
[----:B--2---:R-:W-:-:S05]  /*0c10*/  @P0 FFMA R11, -R11, R22, R14 ;  /* 0x000000160b0b0223 */ /* 0x004fca000000010e */
[----:B------:R3:W-:Y:S04]  /*0c20*/  @P0 STG.E desc[UR6][R18.64], R11 ;  /* 0x0000000b12000986 */ /* 0x0007e8000c101906 */
[----:B------:R-:W2:Y:S04]  /*0c30*/  @!P1 LDG.E R25, desc[UR6][R24.64] ;  /* 0x0000000618199981 */ /* 0x000ea8000c1e1900 */
[----:B------:R-:W2:Y:S04]  /*0c40*/  @!P1 LDG.E R0, desc[UR6][R12.64] ;  /* 0x000000060c009981 */ /* 0x000ea8000c1e1900 */
[----:B------:R-:W2:Y:S02]  /*0c50*/  @!P1 LDG.E R3, desc[UR6][R20.64] ;  /* 0x0000000614039981 */ /* 0x000ea4000c1e1900 */
[----:B--2---:R-:W-:-:S05]  /*0c60*/  @!P1 FFMA R3, -R0, R25, R3 ;  /* 0x0000001900039223 */ /* 0x004fca0000000103 */
[----:B------:R3:W-:Y:S02]  /*0c70*/  @!P1 STG.E desc[UR6][R20.64], R3 ;  /* 0x0000000314009986 */ /* 0x0007e4000c101906 */
.L_x_2:
[----:B------:R-:W-:-:S06]  /*0c80*/  UIADD3 UR5, UPT, UPT, UR5, 0x1, URZ ;  /* 0x0000000105057890 */ /* 0x000fcc000fffe0ff */
[----:B------:R-:W-:-:S13]  /*0c90*/  ISETP.NE.AND P0, PT, R10, UR5, PT ;  /* 0x000000050a007c0c */ /* 0x000fda000bf05270 */
[----:B------:R-:W-:Y:S05]  /*0ca0*/  @!P0 EXIT ;  /* 0x000000000000894d */ /* 0x000fea0003800000 */
[----:B------:R-:W-:Y:S05]  /*0cb0*/  BRA `(.L_x_4) ;  /* 0xfffffff400807947 */ /* 0x000fea000383ffff */
.L_x_5:
[----:B------:R-:W-:-:S00]  /*0cc0*/  BRA `(.L_x_5) ;  /* 0xfffffffc00fc7947 */ /* 0x000fc0000383ffff */
[----:B------:R-:W-:-:S00]  /*0cd0*/  NOP ;  /* 0x0000000000007918 */ /* 0x000fc00000000000 */
        /* <DEDUP_REMOVED lines=10> */
.L_x_54:


//--------------------- .text.TSTRF               --------------------------
	.section	.text.TSTRF,"ax",@progbits
	.align	128
        .global         TSTRF
        .type           TSTRF,@function
        .size           TSTRF,(.L_x_55 - TSTRF)
        .other          TSTRF,@"STO_CUDA_ENTRY STV_DEFAULT"
TSTRF:
.text.TSTRF:
[----:B------:R-:W-:Y:S08]  /*0000*/  LDC R1, c[0x0][0x37c] ;  /* 0x0000df00ff017b82 */ /* 0x000ff00000000800 */
[----:B------:R-:W0:Y:S08]  /*0010*/  LDC.64 R8, c[0x0][0x390] ;  /* 0x0000e400ff087b82 */ /* 0x000e300000000a00 */
[----:B------:R-:W1:Y:S01]  /*0020*/  LDC R10, c[0x0][0x398] ;  /* 0x0000e600ff0a7b82 */ /* 0x000e620000000800 */
[----:B0-----:R-:W-:-:S04]  /*0030*/  IABS R5, R9 ;  /* 0x0000000900057213 */ /* 0x001fc80000000000 */
[----:B------:R-:W0:Y:S01]  /*0040*/  I2F.RP R0, R5 ;  /* 0x0000000500007306 */ /* 0x000e220000209400 */
[----:B-1----:R-:W-:-:S07]  /*0050*/  IADD3 R17, PT, PT, R10, 0x1, RZ ;  /* 0x000000010a117810 */ /* 0x002fce0007ffe0ff */
        /* <DEDUP_REMOVED lines=18> */
[----:B------:R-:W-:-:S04]  /*0180*/  @P0 IADD3 R3, PT, PT, R3, 0x1, RZ ;  /* 0x0000000103030810 */ /* 0x000fc80007ffe0ff */
[----:B------:R-:W-:-:S04]  /*0190*/  MOV R13, R3 ;  /* 0x00000003000d7202 */ /* 0x000fc80000000f00 */
[----:B------:R-:W-:Y:S02]  /*01a0*/  @!P1 IADD3 R13, PT, PT, -R13, RZ, RZ ;  /* 0x000000ff0d0d9210 */ /* 0x000fe40007ffe1ff */
[----:B------:R-:W-:-:S04]  /*01b0*/  @!P2 LOP3.LUT R13, RZ, R9, RZ, 0x33, !PT ;  /* 0x00000009ff0da212 */ /* 0x000fc800078e33ff */
[----:B------:R-:W-:-:S13]  /*01c0*/  ISETP.GE.AND P0, PT, R17, R13, PT ;  /* 0x0000000d1100720c */ /* 0x000fda0003f06270 */
[----:B------:R-:W-:Y:S05]  /*01d0*/  @P0 EXIT ;  /* 0x000000000000094d */ /* 0x000fea0003800000 */
[----:B------:R-:W0:Y:S01]  /*01e0*/  S2R R0, SR_TID.X ;  /* 0x0000000000007919 */ /* 0x000e220000002100 */
[----:B------:R-:W1:Y:S01]  /*01f0*/  LDC.64 R4, c[0x0][0x388] ;  /* 0x0000e200ff047b82 */ /* 0x000e620000000a00 */
[C---:B------:R-:W-:Y:S01]  /*0200*/  IADD3 R12, PT, PT, R13.reuse, -0x2, -R10 ;  /* 0xfffffffe0d0c7810 */ /* 0x040fe20007ffe80a */
[----:B------:R-:W-:Y:S01]  /*0210*/  IMAD R19, R10, R9, R9 ;  /* 0x000000090a137224 */ /* 0x000fe200078e0209 */
[----:B------:R-:W2:Y:S01]  /*0220*/  S2R R3, SR_TID.Y ;  /* 0x0000000000037919 */ /* 0x000ea20000002200 */
[----:B------:R-:W-:Y:S01]  /*0230*/  LOP3.LUT R16, RZ, R10, RZ, 0x33, !PT ;  /* 0x0000000aff107212 */ /* 0x000fe200078e33ff */
[----:B------:R-:W3:Y:S01]  /*0240*/  LDCU.64 UR4, c[0x0][0x358] ;  /* 0x00006b00ff0477ac */ /* 0x000ee20008000a00 */
[----:B------:R-:W-:Y:S02]  /*0250*/  ISETP.GE.U32.AND P0, PT, R12, 0xf, PT ;  /* 0x0000000f0c00780c */ /* 0x000fe40003f06070 */
[----:B------:R-:W4:Y:S01]  /*0260*/  LDC.64 R6, c[0x0][0x380] ;  /* 0x0000e000ff067b82 */ /* 0x000f220000000a00 */
[----:B------:R-:W-:-:S02]  /*0270*/  IADD3 R16, PT, PT, R13, R16, RZ ;  /* 0x000000100d107210 */ /* 0x000fc40007ffe0ff */
[----:B------:R-:W-:Y:S02]  /*0280*/  MOV R20, R17 ;  /* 0x0000001100147202 */ /* 0x000fe40000000f00 */
[----:B------:R-:W-:Y:S01]  /*0290*/  LOP3.LUT R22, R16, 0xf, RZ, 0xc0, !PT ;  /* 0x0000000f10167812 */ /* 0x000fe200078ec0ff */
[--C-:B0-----:R-:W-:Y:S02]  /*02a0*/  IMAD R11, R10, R9, R0.reuse ;  /* 0x000000090a0b7224 */ /* 0x101fe400078e0200 */
[-CC-:B------:R-:W-:Y:S02]  /*02b0*/  IMAD R18, R19, R8.reuse, R0.reuse ;  /* 0x0000000813127224 */ /* 0x180fe400078e0200 */
[----:B--2---:R-:W-:-:S05]  /*02c0*/  IMAD R2, R3, R8, R0 ;  /* 0x0000000803027224 */ /* 0x004fca00078e0200 */
[----:B------:R-:W-:-:S05]  /*02d0*/  IADD3 R3, PT, PT, R2, R19, RZ ;  /* 0x0000001302037210 */ /* 0x000fca0007ffe0ff */
[----:B-1----:R-:W-:-:S04]  /*02e0*/  IMAD.WIDE R4, R3, 0x4, R4 ;  /* 0x0000000403047825 */ /* 0x002fc800078e0204 */
[----:B------:R-:W-:-:S04]  /*02f0*/  IMAD R3, R19, R8, R11 ;  /* 0x0000000813037224 */ /* 0x000fc800078e020b */
[----:B----4-:R-:W-:Y:S01]  /*0300*/  IMAD.WIDE R2, R3, 0x4, R6 ;  /* 0x0000000403027825 */ /* 0x010fe200078e0206 */
[----:B---3--:R-:W-:Y:S06]  /*0310*/  @!P0 BRA `(.L_x_6) ;  /* 0x0000000400ac8947 */ /* 0x008fec0003800000 */
[----:B------:R-:W0:Y:S01]  /*0320*/  LDC R20, c[0x0][0x398] ;  /* 0x0000e600ff147b82 */ /* 0x000e220000000800 */
[----:B------:R-:W-:Y:S01]  /*0330*/  IMAD R19, R19, R8, R19 ;  /* 0x0000000813137224 */ /* 0x000fe200078e0213 */
[----:B------:R-:W-:-:S04]  /*0340*/  LOP3.LUT R21, R16, 0xfffffff0, RZ, 0xc0, !PT ;  /* 0xfffffff010157812 */ /* 0x000fc800078ec0ff */
[----:B------:R-:W-:Y:S02]  /*0350*/  IADD3 R19, PT, PT, R19, R0, RZ ;  /* 0x0000000013137210 */ /* 0x000fe40007ffe0ff */
[----:B------:R-:W-:-:S07]  /*0360*/  IADD3 R21, PT, PT, -R21, RZ, RZ ;  /* 0x000000ff15157210 */ /* 0x000fce0007ffe1ff */
.L_x_7:
[----:B--2---:R-:W-:Y:S01]  /*0370*/  IMAD.WIDE R10, R19, 0x4, R6 ;  /* 0x00000004130a7825 */ /* 0x004fe200078e0206 */
[----:B------:R-:W2:Y:S04]  /*0380*/  LDG.E R12, desc[UR4][R4.64] ;  /* 0x00000004040c7981 */ /* 0x000ea8000c1e1900 */
[----:B------:R-:W2:Y:S04]  /*0390*/  LDG.E R13, desc[UR4][R2.64] ;  /* 0x00000004020d7981 */ /* 0x000ea8000c1e1900 */
[----:B------:R-:W2:Y:S02]  /*03a0*/  LDG.E R15, desc[UR4][R10.64] ;  /* 0x000000040a0f7981 */ /* 0x000ea4000c1e1900 */
[----:B--2---:R-:W-:Y:S01]  /*03b0*/  FFMA R23, -R12, R13, R15 ;  /* 0x0000000d0c177223 */ /* 0x004fe2000000010f */
[----:B------:R-:W-:-:S04]  /*03c0*/  IMAD.WIDE R12, R9, 0x4, R10 ;  /* 0x00000004090c7825 */ /* 0x000fc800078e020a */
[----:B------:R1:W-:Y:S04]  /*03d0*/  STG.E desc[UR4][R10.64], R23 ;  /* 0x000000170a007986 */ /* 0x0003e8000c101904 */
[----:B------:R-:W2:Y:S04]  /*03e0*/  LDG.E R14, desc[UR4][R4.64] ;  /* 0x00000004040e7981 */ /* 0x000ea8000c1e1900 */
[----:B------:R-:W2:Y:S04]  /*03f0*/  LDG.E R15, desc[UR4][R2.64] ;  /* 0x00000004020f7981 */ /* 0x000ea8000c1e1900 */
[----:B------:R-:W2:Y:S02]  /*0400*/  LDG.E R25, desc[UR4][R12.64] ;  /* 0x000000040c197981 */ /* 0x000ea4000c1e1900 */
[----:B--2---:R-:W-:Y:S01]  /*0410*/  FFMA R25, -R14, R15, R25 ;  /* 0x0000000f0e197223 */ /* 0x004fe20000000119 */
[----:B------:R-:W-:-:S04]  /*0420*/  IMAD.WIDE R14, R9, 0x4, R12 ;  /* 0x00000004090e7825 */ /* 0x000fc800078e020c */
[----:B------:R2:W-:Y:S04]  /*0430*/  STG.E desc[UR4][R12.64], R25 ;  /* 0x000000190c007986 */ /* 0x0005e8000c101904 */
[----:B------:R-:W3:Y:S04]  /*0440*/  LDG.E R24, desc[UR4][R4.64] ;  /* 0x0000000404187981 */ /* 0x000ee8000c1e1900 */
[----:B------:R-:W3:Y:S04]  /*0450*/  LDG.E R27, desc[UR4][R2.64] ;  /* 0x00000004021b7981 */ /* 0x000ee8000c1e1900 */
[----:B------:R-:W3:Y:S01]  /*0460*/  LDG.E R29, desc[UR4][R14.64] ;  /* 0x000000040e1d7981 */ /* 0x000ee2000c1e1900 */
[----:B-1----:R-:W-:-:S04]  /*0470*/  IMAD.WIDE R10, R9, 0x4, R14 ;  /* 0x00000004090a7825 */ /* 0x002fc800078e020e */
[----:B---3--:R-:W-:-:S05]  /*0480*/  FFMA R27, -R24, R27, R29 ;  /* 0x0000001b181b7223 */ /* 0x008fca000000011d */
[----:B------:R1:W-:Y:S04]  /*0490*/  STG.E desc[UR4][R14.64], R27 ;  /* 0x0000001b0e007986 */ /* 0x0003e8000c101904 */
[----:B------:R-:W3:Y:S04]  /*04a0*/  LDG.E R23, desc[UR4][R4.64] ;  /* 0x0000000404177981 */ /* 0x000ee8000c1e1900 */
[----:B------:R-:W3:Y:S04]  /*04b0*/  LDG.E R24, desc[UR4][R2.64] ;  /* 0x0000000402187981 */ /* 0x000ee8000c1e1900 */
[----:B------:R-:W3:Y:S01]  /*04c0*/  LDG.E R26, desc[UR4][R10.64] ;  /* 0x000000040a1a7981 */ /* 0x000ee2000c1e1900 */
[----:B--2---:R-:W-:-:S04]  /*04d0*/  IMAD.WIDE R12, R9, 0x4, R10 ;  /* 0x00000004090c7825 */ /* 0x004fc800078e020a */
[----:B---3--:R-:W-:-:S05]  /*04e0*/  FFMA R23, -R23, R24, R26 ;  /* 0x0000001817177223 */ /* 0x008fca000000011a */
        /* <DEDUP_REMOVED lines=64> */
[----:B-1----:R-:W-:Y:S01]  /*08f0*/  IMAD.WIDE R10, R9, 0x4, R14 ;  /* 0x00000004090a7825 */ /* 0x002fe200078e020e */
[----:B------:R-:W-:-:S03]  /*0900*/  IADD3 R21, PT, PT, R21, 0x10, RZ ;  /* 0x0000001015157810 */ /* 0x000fc60007ffe0ff */
[----:B---3--:R-:W-:-:S05]  /*0910*/  FFMA R27, -R24, R27, R29 ;  /* 0x0000001b181b7223 */ /* 0x008fca000000011d */
[----:B------:R2:W-:Y:S04]  /*0920*/  STG.E desc[UR4][R14.64], R27 ;  /* 0x0000001b0e007986 */ /* 0x0005e8000c101904 */
[----:B------:R-:W3:Y:S04]  /*0930*/  LDG.E R23, desc[UR4][R4.64] ;  /* 0x0000000404177981 */ /* 0x000ee8000c1e1900 */
[----:B------:R-:W3:Y:S04]  /*0940*/  LDG.E R24, desc[UR4][R2.64] ;  /* 0x0000000402187981 */ /* 0x000ee8000c1e1900 */
[----:B------:R-:W3:Y:S01]  /*0950*/  LDG.E R26, desc[UR4][R10.64] ;  /* 0x000000040a1a7981 */ /* 0x000ee2000c1e1900 */
[----:B------:R-:W-:-:S02]  /*0960*/  ISETP.NE.AND P0, PT, R21, RZ, PT ;  /* 0x000000ff1500720c */ /* 0x000fc40003f05270 */
[----:B0-----:R-:W-:Y:S02]  /*0970*/  IADD3 R20, PT, PT, R20, 0x10, RZ ;  /* 0x0000001014147810 */ /* 0x001fe40007ffe0ff */
[----:B------:R-:W-:Y:S01]  /*0980*/  LEA R19, R9, R19, 0x4 ;  /* 0x0000001309137211 */ /* 0x000fe200078e20ff */
[----:B---3--:R-:W-:-:S05]  /*0990*/  FFMA R23, -R23, R24, R26 ;  /* 0x0000001817177223 */ /* 0x008fca000000011a */
[----:B------:R2:W-:Y:S03]  /*09a0*/  STG.E desc[UR4][R10.64], R23 ;  /* 0x000000170a007986 */ /* 0x0005e6000c101904 */
[----:B------:R-:W-:Y:S05]  /*09b0*/  @P0 BRA `(.L_x_7) ;  /* 0xfffffff8006c0947 */ /* 0x000fea000383ffff */
[----:B------:R-:W-:-:S07]  /*09c0*/  IADD3 R20, PT, PT, R20, 0x1, RZ ;  /* 0x0000000114147810 */ /* 0x000fce0007ffe0ff */
.L_x_6:
[----:B------:R-:W-:-:S13]  /*09d0*/  ISETP.NE.AND P0, PT, R22, RZ, PT ;  /* 0x000000ff1600720c */ /* 0x000fda0003f05270 */
[----:B------:R-:W-:Y:S05]  /*09e0*/  @!P0 EXIT ;  /* 0x000000000000894d */ /* 0x000fea0003800000 */
[----:B------:R-:W-:Y:S02]  /*09f0*/  ISETP.GE.U32.AND P0, PT, R22, 0x8, PT ;  /* 0x000000081600780c */ /* 0x000fe40003f06070 */
[----:B------:R-:W-:-:S04]  /*0a00*/  LOP3.LUT R19, R16, 0x7, RZ, 0xc0, !PT ;  /* 0x0000000710137812 */ /* 0x000fc800078ec0ff */
[----:B------:R-:W-:-:S07]  /*0a10*/  ISETP.NE.AND P1, PT, R19, RZ, PT ;  /* 0x000000ff1300720c */ /* 0x000fce0003f25270 */
[----:B------:R-:W-:Y:S06]  /*0a20*/  @!P0 BRA `(.L_x_8) ;  /* 0x0000000000c88947 */ /* 0x000fec0003800000 */
[----:B--2---:R-:W-:Y:S01]  /*0a30*/  IMAD R11, R20, R9, R18 ;  /* 0x00000009140b7224 */ /* 0x004fe200078e0212 */
[----:B------:R-:W2:Y:S03]  /*0a40*/  LDG.E R12, desc[UR4][R4.64] ;  /* 0x00000004040c7981 */ /* 0x000ea6000c1e1900 */
[----:B------:R-:W-:Y:S01]  /*0a50*/  IMAD.WIDE R10, R11, 0x4, R6 ;  /* 0x000000040b0a7825 */ /* 0x000fe200078e0206 */
        /* <DEDUP_REMOVED lines=13> */
[----:B------:R-:W2:Y:S01]  /*0b30*/  LDG.E R27, desc[UR4][R14.64] ;  /* 0x000000040e1b7981 */ /* 0x000ea2000c1e1900 */
[----:B0-----:R-:W-:-:S04]  /*0b40*/  IMAD.WIDE R10, R9, 0x4, R14 ;  /* 0x00000004090a7825 */ /* 0x001fc800078e020e */
[----:B--2---:R-:W-:-:S05]  /*0b50*/  FFMA R25, -R22, R25, R27 ;  /* 0x0000001916197223 */ /* 0x004fca000000011b */
[----:B------:R0:W-:Y:S04]  /*0b60*/  STG.E desc[UR4][R14.64], R25 ;  /* 0x000000190e007986 */ /* 0x0001e8000c101904 */
[----:B------:R-:W2:Y:S04]  /*0b70*/  LDG.E R21, desc[UR4][R4.64] ;  /* 0x0000000404157981 */ /* 0x000ea8000c1e1900 */
[----:B------:R-:W2:Y:S04]  /*0b80*/  LDG.E R22, desc[UR4][R2.64] ;  /* 0x0000000402167981 */ /* 0x000ea8000c1e1900 */
[----:B------:R-:W2:Y:S01]  /*0b90*/  LDG.E R24, desc[UR4][R10.64] ;  /* 0x000000040a187981 */ /* 0x000ea2000c1e1900 */
[----:B-1----:R-:W-:-:S04]  /*0ba0*/  IMAD.WIDE R12, R9, 0x4, R10 ;  /* 0x00000004090c7825 */ /* 0x002fc800078e020a */
[----:B--2---:R-:W-:-:S05]  /*0bb0*/  FFMA R21, -R21, R22, R24 ;  /* 0x0000001615157223 */ /* 0x004fca0000000118 */
        /* <DEDUP_REMOVED lines=25> */
.L_x_8:
[----:B------:R-:W-:Y:S05]  /*0d50*/  @!P1 EXIT ;  /* 0x000000000000994d */ /* 0x000fea0003800000 */
[----:B------:R-:W-:Y:S02]  /*0d60*/  ISETP.GE.U32.AND P0, PT, R19, 0x4, PT ;  /* 0x000000041300780c */ /* 0x000fe40003f06070 */
[----:B------:R-:W-:-:S04]  /*0d70*/  LOP3.LUT R16, R16, 0x3, RZ, 0xc0, !PT ;  /* 0x0000000310107812 */ /* 0x000fc800078ec0ff */
[----:B------:R-:W-:-:S07]  /*0d80*/  ISETP.NE.AND P1, PT, R16, RZ, PT ;  /* 0x000000ff1000720c */ /* 0x000fce0003f25270 */
[----:B------:R-:W-:Y:S06]  /*0d90*/  @!P0 BRA `(.L_x_9) ;  /* 0x0000000000688947 */ /* 0x000fec0003800000 */
[----:B-12---:R-:W-:Y:S01]  /*0da0*/  IMAD R15, R20, R9, R18 ;  /* 0x00000009140f7224 */ /* 0x006fe200078e0212 */
        /* <DEDUP_REMOVED lines=25> */
.L_x_9:
[----:B------:R-:W-:Y:S05]  /*0f40*/  @!P1 EXIT ;  /* 0x000000000000994d */ /* 0x000fea0003800000 */
[----:B------:R-:W-:Y:S01]  /*0f50*/  IMAD R8, R17, R8, R20 ;  /* 0x0000000811087224 */ /* 0x000fe200078e0214 */
[----:B------:R-:W-:-:S03]  /*0f60*/  IADD3 R16, PT, PT, -R16, RZ, RZ ;  /* 0x000000ff10107210 */ /* 0x000fc60007ffe1ff */
[----:B------:R-:W-:-:S07]  /*0f70*/  IMAD R0, R8, R9, R0 ;  /* 0x0000000908007224 */ /* 0x000fce00078e0200 */
.L_x_10:
[----:B0123--:R-:W-:Y:S01]  /*0f80*/  IMAD.WIDE R10, R0, 0x4, R6 ;  /* 0x00000004000a7825 */ /* 0x00ffe200078e0206 */
[----:B------:R-:W2:Y:S04]  /*0f90*/  LDG.E R8, desc[UR4][R4.64] ;  /* 0x0000000404087981 */ /* 0x000ea8000c1e1900 */
[----:B------:R-:W2:Y:S04]  /*0fa0*/  LDG.E R13, desc[UR4][R2.64] ;  /* 0x00000004020d7981 */ /* 0x000ea8000c1e1900 */
[----:B------:R-:W2:Y:S01]  /*0fb0*/  LDG.E R15, desc[UR4][R10.64] ;  /* 0x000000040a0f7981 */ /* 0x000ea2000c1e1900 */
[----:B------:R-:W-:-:S02]  /*0fc0*/  IADD3 R16, PT, PT, R16, 0x1, RZ ;  /* 0x0000000110107810 */ /* 0x000fc40007ffe0ff */
[----:B------:R-:W-:Y:S02]  /*0fd0*/  IADD3 R0, PT, PT, R0, R9, RZ ;  /* 0x0000000900007210 */ /* 0x000fe40007ffe0ff */
[----:B------:R-:W-:Y:S01]  /*0fe0*/  ISETP.NE.AND P0, PT, R16, RZ, PT ;  /* 0x000000ff1000720c */ /* 0x000fe20003f05270 */
[----:B--2---:R-:W-:-:S05]  /*0ff0*/  FFMA R13, -R8, R13, R15 ;  /* 0x0000000d080d7223 */ /* 0x004fca000000010f */
[----:B------:R0:W-:Y:S07]  /*1000*/  STG.E desc[UR4][R10.64], R13 ;  /* 0x0000000d0a007986 */ /* 0x0001ee000c101904 */
[----:B------:R-:W-:Y:S05]  /*1010*/  @P0 BRA `(.L_x_10) ;  /* 0xfffffffc00d80947 */ /* 0x000fea000383ffff */
[----:B------:R-:W-:Y:S05]  /*1020*/  EXIT ;  /* 0x000000000000794d */ /* 0x000fea0003800000 */
.L_x_11:
        /* <DEDUP_REMOVED lines=13> */
.L_x_55:


//--------------------- .text.GESSM               --------------------------
	.section	.text.GESSM,"ax",@progbits
	.align	128
        .global         GESSM
        .type           GESSM,@function
        .size           GESSM,(.L_x_56 - GESSM)
        .other          GESSM,@"STO_CUDA_ENTRY STV_DEFAULT"
GESSM:
.text.GESSM:
        /* <DEDUP_REMOVED lines=32> */
[----:B------:R-:W-:Y:S01]  /*0200*/  IADD3 R12, PT, PT, R13, -0x2, -R10 ;  /* 0xfffffffe0d0c7810 */ /* 0x000fe20007ffe80a */
[----:B------:R-:W-:Y:S01]  /*0210*/  IMAD R11, R10, R9, R9 ;  /* 0x000000090a0b7224 */ /* 0x000fe200078e0209 */
[----:B------:R-:W2:Y:S01]  /*0220*/  S2R R0, SR_TID.Y ;  /* 0x0000000000007919 */ /* 0x000ea20000002200 */
[----:B------:R-:W-:Y:S01]  /*0230*/  LOP3.LUT R16, RZ, R10, RZ, 0x33, !PT ;  /* 0x0000000aff107212 */ /* 0x000fe200078e33ff */
[----:B------:R-:W-:Y:S01]  /*0240*/  IMAD R19, R9, R8, RZ ;  /* 0x0000000809137224 */ /* 0x000fe200078e02ff */
[----:B------:R-:W-:Y:S01]  /*0250*/  ISETP.GE.U32.AND P0, PT, R12, 0x7, PT ;  /* 0x000000070c00780c */ /* 0x000fe20003f06070 */
[----:B------:R-:W3:Y:S01]  /*0260*/  LDCU.64 UR4, c[0x0][0x358] ;  /* 0x00006b00ff0477ac */ /* 0x000ee20008000a00 */
[----:B------:R-:W4:Y:S01]  /*0270*/  LDC.64 R6, c[0x0][0x380] ;  /* 0x0000e000ff067b82 */ /* 0x000f220000000a00 */
[----:B------:R-:W-:-:S04]  /*0280*/  IADD3 R16, PT, PT, R13, R16, RZ ;  /* 0x000000100d107210 */ /* 0x000fc80007ffe0ff */
[----:B------:R-:W-:Y:S02]  /*0290*/  LOP3.LUT R22, R16, 0x7, RZ, 0xc0, !PT ;  /* 0x0000000710167812 */ /* 0x000fe400078ec0ff */
[----:B0-----:R-:W-:Y:S01]  /*02a0*/  IADD3 R17, PT, PT, R15, R11, RZ ;  /* 0x0000000b0f117210 */ /* 0x001fe20007ffe0ff */
[----:B--2---:R-:W-:-:S04]  /*02b0*/  IMAD R2, R0, R8, R15 ;  /* 0x0000000800027224 */ /* 0x004fc800078e020f */
[----:B------:R-:W-:Y:S01]  /*02c0*/  IMAD R13, R19, R10, R17 ;  /* 0x0000000a130d7224 */ /* 0x000fe200078e0211 */
[----:B------:R-:W-:-:S05]  /*02d0*/  IADD3 R3, PT, PT, R2, R11, RZ ;  /* 0x0000000b02037210 */ /* 0x000fca0007ffe0ff */
[----:B-1----:R-:W-:-:S04]  /*02e0*/  IMAD.WIDE R4, R3, 0x4, R4 ;  /* 0x0000000403047825 */ /* 0x002fc800078e0204 */
[----:B----4-:R-:W-:Y:S01]  /*02f0*/  IMAD.WIDE R2, R13, 0x4, R6 ;  /* 0x000000040d027825 */ /* 0x010fe200078e0206 */
[----:B---3--:R-:W-:Y:S06]  /*0300*/  @!P0 BRA `(.L_x_12) ;  /* 0x0000000000f08947 */ /* 0x008fec0003800000 */
[----:B------:R-:W0:Y:S01]  /*0310*/  LDC R20, c[0x0][0x398] ;  /* 0x0000e600ff147b82 */ /* 0x000e220000000800 */
[----:B------:R-:W-:Y:S02]  /*0320*/  IADD3 R13, PT, PT, R11, R0, RZ ;  /* 0x000000000b0d7210 */ /* 0x000fe40007ffe0ff */
[----:B------:R-:W-:-:S03]  /*0330*/  LOP3.LUT R21, R16, 0xfffffff8, RZ, 0xc0, !PT ;  /* 0xfffffff810157812 */ /* 0x000fc600078ec0ff */
[----:B------:R-:W-:Y:S01]  /*0340*/  IMAD R18, R13, R8, R15 ;  /* 0x000000080d127224 */ /* 0x000fe200078e020f */
[----:B------:R-:W-:-:S04]  /*0350*/  IADD3 R21, PT, PT, -R21, RZ, RZ ;  /* 0x000000ff15157210 */ /* 0x000fc80007ffe1ff */
[----:B------:R-:W-:-:S07]  /*0360*/  IADD3 R18, PT, PT, R18, R11, RZ ;  /* 0x0000000b12127210 */ /* 0x000fce0007ffe0ff */
.L_x_13:
        /* <DEDUP_REMOVED lines=54> */
.L_x_12:
        /* <DEDUP_REMOVED lines=8> */
[----:B------:R-:W-:Y:S01]  /*0750*/  IMAD R11, R10, R8, R17 ;  /* 0x000000080a0b7224 */ /* 0x000fe200078e0211 */
[----:B------:R-:W2:Y:S03]  /*0760*/  LDG.E R13, desc[UR4][R2.64] ;  /* 0x00000004020d7981 */ /* 0x000ea6000c1e1900 */
[----:B------:R-:W-:-:S05]  /*0770*/  IMAD.WIDE R10, R11, 0x4, R6 ;  /* 0x000000040b0a7825 */ /* 0x000fca00078e0206 */
        /* <DEDUP_REMOVED lines=22> */
.L_x_14:
[----:B------:R-:W-:Y:S05]  /*08e0*/  @!P1 EXIT ;  /* 0x000000000000994d */ /* 0x000fea0003800000 */
[----:B------:R-:W-:Y:S02]  /*08f0*/  ISETP.NE.AND P0, PT, R18, 0x1, PT ;  /* 0x000000011200780c */ /* 0x000fe40003f05270 */
[----:B------:R-:W-:-:S04]  /*0900*/  LOP3.LUT R16, R16, 0x1, RZ, 0xc0, !PT ;  /* 0x0000000110107812 */ /* 0x000fc800078ec0ff */
[----:B------:R-:W-:-:S07]  /*0910*/  ISETP.NE.U32.AND P1, PT, R16, 0x1, PT ;  /* 0x000000011000780c */ /* 0x000fce0003f25070 */
[----:B------:R-:W-:Y:S06]  /*0920*/  @!P0 BRA `(.L_x_15) ;  /* 0x00000000003c8947 */ /* 0x000fec0003800000 */
[----:B-12---:R-:W-:Y:S01]  /*0930*/  IMAD R10, R20, R9, R0 ;  /* 0x00000009140a7224 */ /* 0x006fe200078e0200 */
        /* <DEDUP_REMOVED lines=10> */
[----:B------:R-:W2:Y:S01]  /*09e0*/  LDG.E R21, desc[UR4][R12.64] ;  /* 0x000000040c157981 */ /* 0x000ea2000c1e1900 */
[----:B------:R-:W-:Y:S01]  /*09f0*/  IADD3 R20, PT, PT, R20, 0x2, RZ ;  /* 0x0000000214147810 */ /* 0x000fe20007ffe0ff */
[----:B--2---:R-:W-:-:S05]  /*0a00*/  FFMA R19, -R14, R19, R21 ;  /* 0x000000130e137223 */ /* 0x004fca0000000115 */
[----:B------:R0:W-:Y:S02]  /*0a10*/  STG.E desc[UR4][R12.64], R19 ;  /* 0x000000130c007986 */ /* 0x0001e4000c101904 */
.L_x_15:
[----:B------:R-:W-:Y:S05]  /*0a20*/  @P1 EXIT ;  /* 0x000000000000194d */ /* 0x000fea0003800000 */
[----:B------:R-:W-:Y:S01]  /*0a30*/  IMAD R0, R20, R9, R0 ;  /* 0x0000000914007224 */ /* 0x000fe200078e0200 */
[----:B------:R-:W3:Y:S03]  /*0a40*/  LDG.E R4, desc[UR4][R4.64] ;  /* 0x0000000404047981 */ /* 0x000ee6000c1e1900 */
[----:B------:R-:W-:Y:S01]  /*0a50*/  IMAD R17, R0, R8, R17 ;  /* 0x0000000800117224 */ /* 0x000fe200078e0211 */
[----:B------:R-:W3:Y:S03]  /*0a60*/  LDG.E R3, desc[UR4][R2.64] ;  /* 0x0000000402037981 */ /* 0x000ee6000c1e1900 */
[----:B------:R-:W-:-:S05]  /*0a70*/  IMAD.WIDE R6, R17, 0x4, R6 ;  /* 0x0000000411067825 */ /* 0x000fca00078e0206 */
[----:B------:R-:W3:Y:S02]  /*0a80*/  LDG.E R9, desc[UR4][R6.64] ;  /* 0x0000000406097981 */ /* 0x000ee4000c1e1900 */
[----:B---3--:R-:W-:-:S05]  /*0a90*/  FFMA R9, -R4, R3, R9 ;  /* 0x0000000304097223 */ /* 0x008fca0000000109 */
[----:B------:R-:W-:Y:S01]  /*0aa0*/  STG.E desc[UR4][R6.64], R9 ;  /* 0x0000000906007986 */ /* 0x000fe2000c101904 */
[----:B------:R-:W-:Y:S05]  /*0ab0*/  EXIT ;  /* 0x000000000000794d */ /* 0x000fea0003800000 */
.L_x_16:
        /* <DEDUP_REMOVED lines=12> */
.L_x_56:


//--------------------- .text.GETRF               --------------------------
	.section	.text.GETRF,"ax",@progbits
	.align	128
        .global         GETRF
        .type           GETRF,@function
        .size           GETRF,(.L_x_53 - GETRF)
        .other          GETRF,@"STO_CUDA_ENTRY STV_DEFAULT"
GETRF:
.text.GETRF:
[----:B------:R-:W-:Y:S01]  /*0000*/  LDC R1, c[0x0][0x37c] ;  /* 0x0000df00ff017b82 */ /* 0x000fe20000000800 */
[----:B------:R-:W0:Y:S07]  /*0010*/  S2R R7, SR_CTAID.X ;  /* 0x0000000000077919 */ /* 0x000e2e0000002500 */
[----:B------:R-:W0:Y:S01]  /*0020*/  S2UR UR4, SR_CTAID.Y ;  /* 0x00000000000479c3 */ /* 0x000e220000002600 */
[----:B------:R-:W1:Y:S01]  /*0030*/  LDCU.64 UR6, c[0x0][0x358] ;  /* 0x00006b00ff0677ac */ /* 0x000e620008000a00 */
[----:B------:R-:W2:Y:S01]  /*0040*/  S2R R11, SR_TID.X ;  /* 0x00000000000b7919 */ /* 0x000ea20000002100 */
[----:B------:R-:W2:Y:S05]  /*0050*/  S2R R18, SR_TID.Y ;  /* 0x0000000000127919 */ /* 0x000eaa0000002200 */
[----:B------:R-:W0:Y:S08]  /*0060*/  LDC.64 R2, c[0x0][0x388] ;  /* 0x0000e200ff027b82 */ /* 0x000e300000000a00 */
[----:B------:R-:W3:Y:S01]  /*0070*/  LDC.64 R4, c[0x0][0x380] ;  /* 0x0000e000ff047b82 */ /* 0x000ee20000000a00 */
[----:B0-----:R-:W-:-:S02]  /*0080*/  IMAD R0, R2, UR4, R7 ;  /* 0x0000000402007c24 */ /* 0x001fc4000f8e0207 */
[----:B--2---:R-:W-:-:S04]  /*0090*/  IMAD R2, R18, R2, R11 ;  /* 0x0000000212027224 */ /* 0x004fc800078e020b */
[----:B------:R-:W-:-:S04]  /*00a0*/  IMAD R7, R0, R3, R2 ;  /* 0x0000000300077224 */ /* 0x000fc800078e0202 */
[----:B---3--:R-:W-:-:S05]  /*00b0*/  IMAD.WIDE.U32 R4, R7, 0x4, R4 ;  /* 0x0000000407047825 */ /* 0x008fca00078e0004 */
[----:B-1----:R-:W2:Y:S01]  /*00c0*/  LDG.E R7, desc[UR6][R4.64] ;  /* 0x0000000604077981 */ /* 0x002ea2000c1e1900 */
[----:B------:R-:W-:Y:S01]  /*00d0*/  MOV R12, 0x400 ;  /* 0x00000400000c7802 */ /* 0x000fe20000000f00 */
[----:B------:R-:W-:Y:S01]  /*00e0*/  IMAD.SHL.U32 R17, R18, 0x80, RZ ;  /* 0x0000008012117824 */ /* 0x000fe200078e00ff */
[----:B------:R-:W-:Y:S01]  /*00f0*/  ISETP.GE.AND P0, PT, R3, 0x1, PT ;  /* 0x000000010300780c */ /* 0x000fe20003f06270 */
[----:B------:R-:W0:Y:S01]  /*0100*/  S2R R9, SR_CgaCtaId ;  /* 0x0000000000097919 */ /* 0x000e220000008800 */
[----:B------:R-:W-:Y:S01]  /*0110*/  IMAD.SHL.U32 R16, R11, 0x4, RZ ;  /* 0x000000040b107824 */ /* 0x000fe200078e00ff */
[----:B0-----:R-:W-:-:S05]  /*0120*/  LEA R12, R9, R12, 0x18 ;  /* 0x0000000c090c7211 */ /* 0x001fca00078ec0ff */
[----:B------:R-:W-:-:S04]  /*0130*/  IMAD.IADD R15, R17, 0x1, R12 ;  /* 0x00000001110f7824 */ /* 0x000fc800078e020c */
[----:B------:R-:W-:-:S05]  /*0140*/  IMAD.IADD R10, R15, 0x1, R16 ;  /* 0x000000010f0a7824 */ /* 0x000fca00078e0210 */
[----:B--2---:R0:W-:Y:S01]  /*0150*/  STS [R10], R7 ;  /* 0x000000070a007388 */ /* 0x0041e20000000800 */
[----:B------:R-:W-:Y:S06]  /*0160*/  BAR.SYNC.DEFER_BLOCKING 0x0 ;  /* 0x0000000000007b1d */ /* 0x000fec0000010000 */
[----:B------:R-:W-:Y:S05]  /*0170*/  @!P0 BRA `(.L_x_17) ;  /* 0x0000000800d08947 */ /* 0x000fea0003800000 */
[----:B------:R-:W-:Y:S01]  /*0180*/  ISETP.GE.U32.AND P0, PT, R3, 0x4, PT ;  /* 0x000000040300780c */ /* 0x000fe20003f06070 */
[C---:B------:R-:W-:Y:S01]  /*0190*/  IMAD R19, R11.reuse, 0x80, R12 ;  /* 0x000000800b137824 */ /* 0x040fe200078e020c */
[C---:B------:R-:W-:Y:S01]  /*01a0*/  LEA R9, R18.reuse, R15, 0x2 ;  /* 0x0000000f12097211 */ /* 0x040fe200078e10ff */
[----:B0-----:R-:W-:Y:S01]  /*01b0*/  IMAD.MOV.U32 R7, RZ, RZ, RZ ;  /* 0x000000ffff077224 */ /* 0x001fe200078e00ff */
[----:B------:R-:W-:Y:S01]  /*01c0*/  VIMNMX.U32 R8, PT, PT, R11, R18, PT ;  /* 0x000000120b087248 */ /* 0x000fe20003fe0000 */
[----:B------:R-:W-:Y:S01]  /*01d0*/  IMAD R6, R18, 0x4, R19 ;  /* 0x0000000412067824 */ /* 0x000fe200078e0213 */
[----:B------:R-:W-:-:S07]  /*01e0*/  LOP3.LUT R13, R3, 0x3, RZ, 0xc0, !PT ;  /* 0x00000003030d7812 */ /* 0x000fce00078ec0ff */
[----:B------:R-:W-:Y:S05]  /*01f0*/  @!P0 BRA `(.L_x_18) ;  /* 0x0000000800008947 */ /* 0x000fea0003800000 */
[----:B------:R-:W-:Y:S01]  /*0200*/  LOP3.LUT R7, R3, 0x7ffffffc, RZ, 0xc0, !PT ;  /* 0x7ffffffc03077812 */ /* 0x000fe200078ec0ff */
[----:B------:R-:W-:Y:S01]  /*0210*/  VIADD R15, R15, 0x8 ;  /* 0x000000080f0f7836 */ /* 0x000fe20000000000 */
[----:B------:R-:W-:Y:S01]  /*0220*/  IADD3 R14, PT, PT, R16, 0x100, R12 ;  /* 0x00000100100e7810 */ /* 0x000fe20007ffe00c */
[----:B------:R-:W-:-:S06]  /*0230*/  UMOV UR4, URZ ;  /* 0x000000ff00047c82 */ /* 0x000fcc0008000000 */
.L_x_35:
[----:B------:R-:W-:Y:S01]  /*0240*/  ISETP.NE.AND P0, PT, R18, UR4, PT ;  /* 0x0000000412007c0c */ /* 0x000fe2000bf05270 */
[----:B------:R-:W-:Y:S03]  /*0250*/  BSSY.RECONVERGENT B0, `(.L_x_19) ;  /* 0x0000013000007945 */ /* 0x000fe60003800200 */
[----:B------:R-:W-:-:S13]  /*0260*/  ISETP.LT.U32.OR P0, PT, R11, UR4, P0 ;  /* 0x000000040b007c0c */ /* 0x000fda0008701470 */
[----:B------:R-:W-:Y:S05]  /*0270*/  @P0 BRA `(.L_x_20) ;  /* 0x0000000000400947 */ /* 0x000fea0003800000 */
[----:B------:R-:W0:Y:S01]  /*0280*/  LDS R3, [R9] ;  /* 0x0000000009037984 */ /* 0x000e220000000800 */
[----:B------:R-:W-:Y:S03]  /*0290*/  BSSY.RECONVERGENT B1, `(.L_x_21) ;  /* 0x000000d000017945 */ /* 0x000fe60003800200 */
[----:B------:R-:W1:Y:S01]  /*02a0*/  LDS R0, [R6] ;  /* 0x0000000006007984 */ /* 0x000e620000000800 */
[----:B0-----:R-:W0:Y:S08]  /*02b0*/  MUFU.RCP R2, R3 ;  /* 0x0000000300027308 */ /* 0x001e300000001000 */
[----:B-1----:R-:W1:Y:S01]  /*02c0*/  FCHK P0, R0, R3 ;  /* 0x0000000300007302 */ /* 0x002e620000000000 */
[----:B0-----:R-:W-:-:S04]  /*02d0*/  FFMA R19, -R3, R2, 1 ;  /* 0x3f80000003137423 */ /* 0x001fc80000000102 */
[----:B------:R-:W-:-:S04]  /*02e0*/  FFMA R19, R2, R19, R2 ;  /* 0x0000001302137223 */ /* 0x000fc80000000002 */
[----:B------:R-:W-:-:S04]  /*02f0*/  FFMA R2, R0, R19, RZ ;  /* 0x0000001300027223 */ /* 0x000fc800000000ff */
[----:B------:R-:W-:-:S04]  /*0300*/  FFMA R20, -R3, R2, R0 ;  /* 0x0000000203147223 */ /* 0x000fc80000000100 */
[----:B------:R-:W-:Y:S01]  /*0310*/  FFMA R19, R19, R20, R2 ;  /* 0x0000001413137223 */ /* 0x000fe20000000002 */
[----:B-1----:R-:W-:Y:S06]  /*0320*/  @!P0 BRA `(.L_x_22) ;  /* 0x00000000000c8947 */ /* 0x002fec0003800000 */
[----:B------:R-:W-:-:S07]  /*0330*/  MOV R19, 0x350 ;  /* 0x0000035000137802 */ /* 0x000fce0000000f00 */
[----:B------:R-:W-:Y:S05]  /*0340*/  CALL.REL.NOINC `($__internal_0_$__cuda_sm3x_div_rn_noftz_f32_slowpath) ;  /* 0x0000000800687944 */ /* 0x000fea0003c00000 */
[----:B------:R-:W-:-:S07]  /*0350*/  IMAD.MOV.U32 R19, RZ, RZ, R0 ;  /* 0x000000ffff137224 */ /* 0x000fce00078e0000 */
.L_x_22:
[----:B------:R-:W-:Y:S05]  /*0360*/  BSYNC.RECONVERGENT B1 ;  /* 0x0000000000017941 */ /* 0x000fea0003800200 */
.L_x_21:
[----:B------:R0:W-:Y:S02]  /*0370*/  STS [R6], R19 ;  /* 0x0000001306007388 */ /* 0x0001e40000000800 */
.L_x_20:
[----:B------:R-:W-:Y:S05]  /*0380*/  BSYNC.RECONVERGENT B0 ;  /* 0x0000000000007941 */ /* 0x000fea0003800200 */
.L_x_19:
[----:B------:R-:W-:Y:S01]  /*0390*/  BAR.SYNC.DEFER_BLOCKING 0x0 ;  /* 0x0000000000007b1d */ /* 0x000fe20000010000 */
[----:B------:R-:W-:Y:S01]  /*03a0*/  ISETP.LE.U32.AND P0, PT, R8, UR4, PT ;  /* 0x0000000408007c0c */ /* 0x000fe2000bf03070 */
[----:B------:R-:W-:-:S04]  /*03b0*/  UIADD3 UR5, UPT, UPT, UR4, 0x1, URZ ;  /* 0x0000000104057890 */ /* 0x000fc8000fffe0ff */
[----:B------:R-:W-:Y:S08]  /*03c0*/  BSSY.RECONVERGENT B0, `(.L_x_23) ;  /* 0x000001a000007945 */ /* 0x000ff00003800200 */
[----:B------:R-:W-:Y:S04]  /*03d0*/  @!P0 LDS R0, [R15+-0x8] ;  /* 0xfffff8000f008984 */ /* 0x000fe80000000800 */
[----:B------:R-:W-:Y:S04]  /*03e0*/  @!P0 LDS R3, [R14+-0x100] ;  /* 0xffff00000e038984 */ /* 0x000fe80000000800 */
[----:B0-----:R-:W0:Y:S02]  /*03f0*/  @!P0 LDS R19, [R10] ;  /* 0x000000000a138984 */ /* 0x001e240000000800 */
[----:B0-----:R-:W-:-:S05]  /*0400*/  @!P0 FFMA R3, -R0, R3, R19 ;  /* 0x0000000300038223 */ /* 0x001fca0000000113 */
[----:B------:R0:W-:Y:S01]  /*0410*/  @!P0 STS [R10], R3 ;  /* 0x000000030a008388 */ /* 0x0001e20000000800 */
[----:B------:R-:W-:Y:S01]  /*0420*/  BAR.SYNC.DEFER_BLOCKING 0x0 ;  /* 0x0000000000007b1d */ /* 0x000fe20000010000 */
[----:B------:R-:W-:-:S04]  /*0430*/  ISETP.NE.AND P0, PT, R18, UR5, PT ;  /* 0x0000000512007c0c */ /* 0x000fc8000bf05270 */
[----:B------:R-:W-:-:S13]  /*0440*/  ISETP.LE.U32.OR P0, PT, R11, UR4, P0 ;  /* 0x000000040b007c0c */ /* 0x000fda0008703470 */
[----:B0-----:R-:W-:Y:S05]  /*0450*/  @P0 BRA `(.L_x_24) ;  /* 0x0000000000400947 */ /* 0x001fea0003800000 */
        /* <DEDUP_REMOVED lines=13> */
[----:B------:R-:W-:-:S07]  /*0530*/  MOV R19, R0 ;  /* 0x0000000000137202 */ /* 0x000fce0000000f00 */
.L_x_26:
[----:B------:R-:W-:Y:S05]  /*0540*/  BSYNC.RECONVERGENT B1 ;  /* 0x0000000000017941 */ /* 0x000fea0003800200 */
.L_x_25:
[----:B------:R0:W-:Y:S02]  /*0550*/  STS [R6], R19 ;  /* 0x0000001306007388 */ /* 0x0001e40000000800 */
.L_x_24:
[----:B------:R-:W-:Y:S05]  /*0560*/  BSYNC.RECONVERGENT B0 ;  /* 0x0000000000007941 */ /* 0x000fea0003800200 */
.L_x_23:
        /* <DEDUP_REMOVED lines=11> */
[----:B------:R-:W-:-:S13]  /*0620*/  ISETP.LT.U32.OR P0, PT, R11, UR5, P0 ;  /* 0x000000050b007c0c */ /* 0x000fda0008701470 */
        /* <DEDUP_REMOVED lines=15> */
.L_x_30:
[----:B------:R-:W-:Y:S05]  /*0720*/  BSYNC.RECONVERGENT B1 ;  /* 0x0000000000017941 */ /* 0x000fea0003800200 */
.L_x_29:
[----:B------:R0:W-:Y:S02]  /*0730*/  STS [R6], R19 ;  /* 0x0000001306007388 */ /* 0x0001e40000000800 */
.L_x_28:
[----:B------:R-:W-:Y:S05]  /*0740*/  BSYNC.RECONVERGENT B0 ;  /* 0x0000000000007941 */ /* 0x000fea0003800200 */
.L_x_27:
[----:B------:R-:W-:Y:S01]  /*0750*/  BAR.SYNC.DEFER_BLOCKING 0x0 ;  /* 0x0000000000007b1d */ /* 0x000fe20000010000 */
[----:B------:R-:W-:Y:S01]  /*0760*/  ISETP.LE.U32.AND P0, PT, R8, UR5, PT ;  /* 0x0000000508007c0c */ /* 0x000fe2000bf03070 */
[----:B------:R-:W-:-:S04]  /*0770*/  UIADD3 UR5, UPT, UPT, UR4, 0x3, URZ ;  /* 0x0000000304057890 */ /* 0x000fc8000fffe0ff */
[----:B------:R-:W-:Y:S08]  /*0780*/  BSSY.RECONVERGENT B0, `(.L_x_31) ;  /* 0x000001a000007945 */ /* 0x000ff00003800200 */
[----:B------:R-:W-:Y:S04]  /*0790*/  @!P0 LDS R0, [R15] ;  /* 0x000000000f008984 */ /* 0x000fe80000000800 */
[----:B------:R-:W-:Y:S04]  /*07a0*/  @!P0 LDS R3, [R14] ;  /* 0x000000000e038984 */ /* 0x000fe80000000800 */
        /* <DEDUP_REMOVED lines=21> */
.L_x_34:
[----:B------:R-:W-:Y:S05]  /*0900*/  BSYNC.RECONVERGENT B1 ;  /* 0x0000000000017941 */ /* 0x000fea0003800200 */
.L_x_33:
[----:B------:R0:W-:Y:S02]  /*0910*/  STS [R6], R19 ;  /* 0x0000001306007388 */ /* 0x0001e40000000800 */
.L_x_32:
[----:B------:R-:W-:Y:S05]  /*0920*/  BSYNC.RECONVERGENT B0 ;  /* 0x0000000000007941 */ /* 0x000fea0003800200 */
.L_x_31:
[----:B------:R-:W-:Y:S01]  /*0930*/  BAR.SYNC.DEFER_BLOCKING 0x0 ;  /* 0x0000000000007b1d */ /* 0x000fe20000010000 */
[----:B------:R-:W-:Y:S01]  /*0940*/  ISETP.LE.U32.AND P0, PT, R8, UR5, PT ;  /* 0x0000000508007c0c */ /* 0x000fe2000bf03070 */
[----:B------:R-:W-:-:S12]  /*0950*/  UIADD3 UR4, UPT, UPT, UR4, 0x4, URZ ;  /* 0x0000000404047890 */ /* 0x000fd8000fffe0ff */
[----:B------:R1:W-:Y:S04]  /*0960*/  @!P0 LDS R0, [R15+0x4] ;  /* 0x000004000f008984 */ /* 0x0003e80000000800 */
[----:B------:R2:W-:Y:S04]  /*0970*/  @!P0 LDS R3, [R14+0x80] ;  /* 0x000080000e038984 */ /* 0x0005e80000000800 */
[----:B0-----:R-:W0:Y:S01]  /*0980*/  @!P0 LDS R19, [R10] ;  /* 0x000000000a138984 */ /* 0x001e220000000800 */
[----:B-1----:R-:W-:Y:S02]  /*0990*/  VIADD R15, R15, 0x10 ;  /* 0x000000100f0f7836 */ /* 0x002fe40000000000 */
[----:B--2---:R-:W-:-:S02]  /*09a0*/  VIADD R14, R14, 0x200 ;  /* 0x000002000e0e7836 */ /* 0x004fc40000000000 */
[----:B0-----:R-:W-:-:S05]  /*09b0*/  @!P0 FFMA R3, -R0, R3, R19 ;  /* 0x0000000300038223 */ /* 0x001fca0000000113 */
[----:B------:R0:W-:Y:S01]  /*09c0*/  @!P0 STS [R10], R3 ;  /* 0x000000030a008388 */ /* 0x0001e20000000800 */
[----:B------:R-:W-:Y:S01]  /*09d0*/  BAR.SYNC.DEFER_BLOCKING 0x0 ;  /* 0x0000000000007b1d */ /* 0x000fe20000010000 */
[----:B------:R-:W-:-:S13]  /*09e0*/  ISETP.NE.AND P0, PT, R7, UR4, PT ;  /* 0x0000000407007c0c */ /* 0x000fda000bf05270 */
[----:B0-----:R-:W-:Y:S05]  /*09f0*/  @P0 BRA `(.L_x_35) ;  /* 0xfffffff800100947 */ /* 0x001fea000383ffff */
.L_x_18:
[----:B------:R-:W-:-:S13]  /*0a00*/  ISETP.NE.AND P0, PT, R13, RZ, PT ;  /* 0x000000ff0d00720c */ /* 0x000fda0003f05270 */
[----:B------:R-:W-:Y:S05]  /*0a10*/  @!P0 BRA `(.L_x_17) ;  /* 0x0000000000a88947 */ /* 0x000fea0003800000 */
[C---:B------:R-:W-:Y:S01]  /*0a20*/  LEA R3, R7.reuse, R16, 0x7 ;  /* 0x0000001007037211 */ /* 0x040fe200078e38ff */
[----:B------:R-:W-:Y:S01]  /*0a30*/  IMAD R17, R7, 0x4, R17 ;  /* 0x0000000407117824 */ /* 0x000fe200078e0211 */
[----:B------:R-:W-:Y:S01]  /*0a40*/  IADD3 R13, PT, PT, -R13, RZ, RZ ;  /* 0x000000ff0d0d7210 */ /* 0x000fe20007ffe1ff */
[----:B------:R-:W-:Y:S02]  /*0a50*/  IMAD.IADD R18, R7, 0x1, -R18 ;  /* 0x0000000107127824 */ /* 0x000fe400078e0a12 */
[C---:B------:R-:W-:Y:S02]  /*0a60*/  IMAD.IADD R14, R12.reuse, 0x1, R3 ;  /* 0x000000010c0e7824 */ /* 0x040fe400078e0203 */
[----:B------:R-:W-:-:S07]  /*0a70*/  IMAD.IADD R12, R12, 0x1, R17 ;  /* 0x000000010c0c7824 */ /* 0x000fce00078e0211 */
.L_x_40:
[----:B------:R-:W-:Y:S01]  /*0a80*/  ISETP.NE.AND P0, PT, R18, RZ, PT ;  /* 0x000000ff1200720c */ /* 0x000fe20003f05270 */
[----:B------:R-:W-:Y:S03]  /*0a90*/  BSSY.RECONVERGENT B0, `(.L_x_36) ;  /* 0x0000013000007945 */ /* 0x000fe60003800200 */
[----:B------:R-:W-:-:S13]  /*0aa0*/  ISETP.LT.U32.OR P0, PT, R11, R7, P0 ;  /* 0x000000070b00720c */ /* 0x000fda0000701470 */
        /* <DEDUP_REMOVED lines=15> */
.L_x_39:
[----:B------:R-:W-:Y:S05]  /*0ba0*/  BSYNC.RECONVERGENT B1 ;  /* 0x0000000000017941 */ /* 0x000fea0003800200 */
.L_x_38:
[----:B------:R0:W-:Y:S02]  /*0bb0*/  STS [R6], R15 ;  /* 0x0000000f06007388 */ /* 0x0001e40000000800 */
.L_x_37:
[----:B------:R-:W-:Y:S05]  /*0bc0*/  BSYNC.RECONVERGENT B0 ;  /* 0x0000000000007941 */ /* 0x000fea0003800200 */
.L_x_36:
[----:B------:R-:W-:Y:S01]  /*0bd0*/  BAR.SYNC.DEFER_BLOCKING 0x0 ;  /* 0x0000000000007b1d */ /* 0x000fe20000010000 */
[----:B------:R-:W-:Y:S01]  /*0be0*/  ISETP.GE.U32.AND P0, PT, R7, R8, PT ;  /* 0x000000080700720c */ /* 0x000fe20003f06070 */
[----:B------:R-:W-:Y:S02]  /*0bf0*/  VIADD R13, R13, 0x1 ;  /* 0x000000010d0d7836 */ /* 0x000fe40000000000 */
[----:B------:R-:W-:Y:S02]  /*0c00*/  VIADD R18, R18, 0x1 ;  /* 0x0000000112127836 */ /* 0x000fe40000000000 */
[----:B------:R-:W-:-:S08]  /*0c10*/  VIADD R7, R7, 0x1 ;  /* 0x0000000107077836 */ /* 0x000fd00000000000 */
[----:B------:R1:W-:Y:S04]  /*0c20*/  @!P0 LDS R0, [R12] ;  /* 0x000000000c008984 */ /* 0x0003e80000000800 */
[----:B------:R2:W-:Y:S04]  /*0c30*/  @!P0 LDS R3, [R14] ;  /* 0x000000000e038984 */ /* 0x0005e80000000800 */
[----:B0-----:R-:W0:Y:S01]  /*0c40*/  @!P0 LDS R15, [R10] ;  /* 0x000000000a0f8984 */ /* 0x001e220000000800 */
[----:B-1----:R-:W-:Y:S01]  /*0c50*/  IADD3 R12, PT, PT, R12, 0x4, RZ ;  /* 0x000000040c0c7810 */ /* 0x002fe20007ffe0ff */
[----:B--2---:R-:W-:-:S02]  /*0c60*/  VIADD R14, R14, 0x80 ;  /* 0x000000800e0e7836 */ /* 0x004fc40000000000 */
[----:B0-----:R-:W-:-:S05]  /*0c70*/  @!P0 FFMA R3, -R0, R3, R15 ;  /* 0x0000000300038223 */ /* 0x001fca000000010f */
[----:B------:R1:W-:Y:S01]  /*0c80*/  @!P0 STS [R10], R3 ;  /* 0x000000030a008388 */ /* 0x0003e20000000800 */
[----:B------:R-:W-:Y:S01]  /*0c90*/  BAR.SYNC.DEFER_BLOCKING 0x0 ;  /* 0x0000000000007b1d */ /* 0x000fe20000010000 */
[----:B------:R-:W-:-:S13]  /*0ca0*/  ISETP.NE.AND P0, PT, R13, RZ, PT ;  /* 0x000000ff0d00720c */ /* 0x000fda0003f05270 */
[----:B-1----:R-:W-:Y:S05]  /*0cb0*/  @P0 BRA `(.L_x_40) ;  /* 0xfffffffc00700947 */ /* 0x002fea000383ffff */
.L_x_17:
[----:B------:R-:W1:Y:S04]  /*0cc0*/  LDS R3, [R10] ;  /* 0x000000000a037984 */ /* 0x000e680000000800 */
[----:B-1----:R-:W-:Y:S01]  /*0cd0*/  STG.E desc[UR6][R4.64], R3 ;  /* 0x0000000304007986 */ /* 0x002fe2000c101906 */
[----:B------:R-:W-:Y:S05]  /*0ce0*/  EXIT ;  /* 0x000000000000794d */ /* 0x000fea0003800000 */
        .weak           $__internal_0_$__cuda_sm3x_div_rn_noftz_f32_slowpath
        .type           $__internal_0_$__cuda_sm3x_div_rn_noftz_f32_slowpath,@function
        .size           $__internal_0_$__cuda_sm3x_div_rn_noftz_f32_slowpath,(.L_x_53 - $__internal_0_$__cuda_sm3x_div_rn_noftz_f32_slowpath)
$__internal_0_$__cuda_sm3x_div_rn_noftz_f32_slowpath:
[----:B------:R-:W-:Y:S01]  /*0cf0*/  SHF.R.U32.HI R2, RZ, 0x17, R3 ;  /* 0x00000017ff027819 */ /* 0x000fe20000011603 */
[----:B------:R-:W-:Y:S01]  /*0d00*/  BSSY.RECONVERGENT B2, `(.L_x_41) ;  /* 0x0000062000027945 */ /* 0x000fe20003800200 */
[----:B------:R-:W-:Y:S02]  /*0d10*/  SHF.R.U32.HI R21, RZ, 0x17, R0 ;  /* 0x00000017ff157819 */ /* 0x000fe40000011600 */
[----:B------:R-:W-:Y:S02]  /*0d20*/  LOP3.LUT R2, R2, 0xff, RZ, 0xc0, !PT ;  /* 0x000000ff02027812 */ /* 0x000fe400078ec0ff */
[----:B------:R-:W-:-:S03]  /*0d30*/  LOP3.LUT R21, R21, 0xff, RZ, 0xc0, !PT ;  /* 0x000000ff15157812 */ /* 0x000fc600078ec0ff */
[----:B------:R-:W-:Y:S02]  /*0d40*/  VIADD R23, R2, 0xffffffff ;  /* 0xffffffff02177836 */ /* 0x000fe40000000000 */
[----:B------:R-:W-:-:S03]  /*0d50*/  VIADD R22, R21, 0xffffffff ;  /* 0xffffffff15167836 */ /* 0x000fc60000000000 */
[----:B------:R-:W-:-:S04]  /*0d60*/  ISETP.GT.U32.AND P0, PT, R23, 0xfd, PT ;  /* 0x000000fd1700780c */ /* 0x000fc80003f04070 */
[----:B------:R-:W-:-:S13]  /*0d70*/  ISETP.GT.U32.OR P0, PT, R22, 0xfd, P0 ;  /* 0x000000fd1600780c */ /* 0x000fda0000704470 */
[----:B------:R-:W-:Y:S01]  /*0d80*/  @!P0 IMAD.MOV.U32 R20, RZ, RZ, RZ ;  /* 0x000000ffff148224 */ /* 0x000fe200078e00ff */
[----:B------:R-:W-:Y:S06]  /*0d90*/  @!P0 BRA `(.L_x_42) ;  /* 0x00000000005c8947 */ /* 0x000fec0003800000 */
[----:B------:R-:W-:Y:S02]  /*0da0*/  FSETP.GTU.FTZ.AND P0, PT, |R0|, +INF , PT ;  /* 0x7f8000000000780b */ /* 0x000fe40003f1c200 */
[----:B------:R-:W-:-:S04]  /*0db0*/  FSETP.GTU.FTZ.AND P1, PT, |R3|, +INF , PT ;  /* 0x7f8000000300780b */ /* 0x000fc80003f3c200 */
[----:B------:R-:W-:-:S13]  /*0dc0*/  PLOP3.LUT P0, PT, P0, P1, PT, 0xf8, 0x8f ;  /* 0x00000000008f781c */ /* 0x000fda0000703f70 */
[----:B------:R-:W-:Y:S05]  /*0dd0*/  @P0 BRA `(.L_x_43) ;  /* 0x00000004004c0947 */ /* 0x000fea0003800000 */
[----:B------:R-:W-:-:S13]  /*0de0*/  LOP3.LUT P0, RZ, R3, 0x7fffffff, R0, 0xc8, !PT ;  /* 0x7fffffff03ff7812 */ /* 0x000fda000780c800 */
[----:B------:R-:W-:Y:S05]  /*0df0*/  @!P0 BRA `(.L_x_44) ;  /* 0x00000004003c8947 */ /* 0x000fea0003800000 */
[C---:B------:R-:W-:Y:S02]  /*0e00*/  FSETP.NEU.FTZ.AND P2, PT, |R0|.reuse, +INF , PT ;  /* 0x7f8000000000780b */ /* 0x040fe40003f5d200 */
[----:B------:R-:W-:Y:S02]  /*0e10*/  FSETP.NEU.FTZ.AND P1, PT, |R3|, +INF , PT ;  /* 0x7f8000000300780b */ /* 0x000fe40003f3d200 */
[----:B------:R-:W-:-:S11]  /*0e20*/  FSETP.NEU.FTZ.AND P0, PT, |R0|, +INF , PT ;  /* 0x7f8000000000780b */ /* 0x000fd60003f1d200 */
[----:B------:R-:W-:Y:S05]  /*0e30*/  @!P1 BRA !P2, `(.L_x_44) ;  /* 0x00000004002c9947 */ /* 0x000fea0005000000 */
[----:B------:R-:W-:-:S04]  /*0e40*/  LOP3.LUT P2, RZ, R0, 0x7fffffff, RZ, 0xc0, !PT ;  /* 0x7fffffff00ff7812 */ /* 0x000fc8000784c0ff */
[----:B------:R-:W-:-:S13]  /*0e50*/  PLOP3.LUT P1, PT, P1, P2, PT, 0x2f, 0xf2 ;  /* 0x0000000000f2781c */ /* 0x000fda0000f24577 */
[----:B------:R-:W-:Y:S05]  /*0e60*/  @P1 BRA `(.L_x_45) ;  /* 0x0000000400181947 */ /* 0x000fea0003800000 */
[----:B------:R-:W-:-:S04]  /*0e70*/  LOP3.LUT P1, RZ, R3, 0x7fffffff, RZ, 0xc0, !PT ;  /* 0x7fffffff03ff7812 */ /* 0x000fc8000782c0ff */
[----:B------:R-:W-:-:S13]  /*0e80*/  PLOP3.LUT P0, PT, P0, P1, PT, 0x2f, 0xf2 ;  /* 0x0000000000f2781c */ /* 0x000fda0000702577 */
[----:B------:R-:W-:Y:S05]  /*0e90*/  @P0 BRA `(.L_x_46) ;  /* 0x0000000400000947 */ /* 0x000fea0003800000 */
[----:B------:R-:W-:Y:S02]  /*0ea0*/  ISETP.GE.AND P0, PT, R22, RZ, PT ;  /* 0x000000ff1600720c */ /* 0x000fe40003f06270 */
[----:B------:R-:W-:-:S11]  /*0eb0*/  ISETP.GE.AND P1, PT, R23, RZ, PT ;  /* 0x000000ff1700720c */ /* 0x000fd60003f26270 */
[----:B------:R-:W-:Y:S01]  /*0ec0*/  @P0 MOV R20, RZ ;  /* 0x000000ff00140202 */ /* 0x000fe20000000f00 */
[----:B------:R-:W-:Y:S02]  /*0ed0*/  @!P0 IMAD.MOV.U32 R20, RZ, RZ, -0x40 ;  /* 0xffffffc0ff148424 */ /* 0x000fe400078e00ff */
[----:B------:R-:W-:Y:S01]  /*0ee0*/  @!P0 FFMA R0, R0, 1.84467440737095516160e+19, RZ ;  /* 0x5f80000000008823 */ /* 0x000fe200000000ff */
[----:B------:R-:W-:Y:S01]  /*0ef0*/  @!P1 FFMA R3, R3, 1.84467440737095516160e+19, RZ ;  /* 0x5f80000003039823 */ /* 0x000fe200000000ff */
[----:B------:R-:W-:-:S07]  /*0f00*/  @!P1 VIADD R20, R20, 0x40 ;  /* 0x0000004014149836 */ /* 0x000fce0000000000 */
.L_x_42:
[----:B------:R-:W-:Y:S01]  /*0f10*/  LEA R22, R2, 0xc0800000, 0x17 ;  /* 0xc080000002167811 */ /* 0x000fe200078eb8ff */
[----:B------:R-:W-:Y:S01]  /*0f20*/  BSSY.RECONVERGENT B3, `(.L_x_47) ;  /* 0x0000036000037945 */ /* 0x000fe20003800200 */
[----:B------:R-:W-:-:S03]  /*0f30*/  IADD3 R21, PT, PT, R21, -0x7f, RZ ;  /* 0xffffff8115157810 */ /* 0x000fc60007ffe0ff */
[----:B------:R-:W-:Y:S02]  /*0f40*/  IMAD.IADD R24, R3, 0x1, -R22 ;  /* 0x0000000103187824 */ /* 0x000fe400078e0a16 */
[C---:B------:R-:W-:Y:S01]  /*0f50*/  IMAD R0, R21.reuse, -0x800000, R0 ;  /* 0xff80000015007824 */ /* 0x040fe200078e0200 */
[----:B------:R-:W-:Y:S01]  /*0f60*/  IADD3 R21, PT, PT, R21, 0x7f, -R2 ;  /* 0x0000007f15157810 */ /* 0x000fe20007ffe802 */
[----:B------:R-:W0:Y:S01]  /*0f70*/  MUFU.RCP R22, R24 ;  /* 0x0000001800167308 */ /* 0x000e220000001000 */
[----:B------:R-:W-:-:S03]  /*0f80*/  FADD.FTZ R3, -R24, -RZ ;  /* 0x800000ff18037221 */ /* 0x000fc60000010100 */
[----:B------:R-:W-:Y:S02]  /*0f90*/  IMAD.IADD R21, R21, 0x1, R20 ;  /* 0x0000000115157824 */ /* 0x000fe400078e0214 */
[----:B0-----:R-:W-:-:S04]  /*0fa0*/  FFMA R23, R22, R3, 1 ;  /* 0x3f80000016177423 */ /* 0x001fc80000000003 */
[----:B------:R-:W-:-:S04]  /*0fb0*/  FFMA R22, R22, R23, R22 ;  /* 0x0000001716167223 */ /* 0x000fc80000000016 */
[----:B------:R-:W-:-:S04]  /*0fc0*/  FFMA R23, R0, R22, RZ ;  /* 0x0000001600177223 */ /* 0x000fc800000000ff */
[----:B------:R-:W-:-:S04]  /*0fd0*/  FFMA R25, R3, R23, R0 ;  /* 0x0000001703197223 */ /* 0x000fc80000000000 */
[----:B------:R-:W-:-:S04]  /*0fe0*/  FFMA R23, R22, R25, R23 ;  /* 0x0000001916177223 */ /* 0x000fc80000000017 */
[----:B------:R-:W-:-:S04]  /*0ff0*/  FFMA R0, R3, R23, R0 ;  /* 0x0000001703007223 */ /* 0x000fc80000000000 */
[----:B------:R-:W-:-:S05]  /*1000*/  FFMA R3, R22, R0, R23 ;  /* 0x0000000016037223 */ /* 0x000fca0000000017 */
[----:B------:R-:W-:-:S04]  /*1010*/  SHF.R.U32.HI R2, RZ, 0x17, R3 ;  /* 0x00000017ff027819 */ /* 0x000fc80000011603 */
[----:B------:R-:W-:-:S05]  /*1020*/  LOP3.LUT R2, R2, 0xff, RZ, 0xc0, !PT ;  /* 0x000000ff02027812 */ /* 0x000fca00078ec0ff */
[----:B------:R-:W-:-:S04]  /*1030*/  IMAD.IADD R2, R2, 0x1, R21 ;  /* 0x0000000102027824 */ /* 0x000fc800078e0215 */
[----:B------:R-:W-:-:S05]  /*1040*/  VIADD R20, R2, 0xffffffff ;  /* 0xffffffff02147836 */ /* 0x000fca0000000000 */
[----:B------:R-:W-:-:S13]  /*1050*/  ISETP.GE.U32.AND P0, PT, R20, 0xfe, PT ;  /* 0x000000fe1400780c */ /* 0x000fda0003f06070 */
[----:B------:R-:W-:Y:S05]  /*1060*/  @!P0 BRA `(.L_x_48) ;  /* 0x0000000000808947 */ /* 0x000fea0003800000 */
[----:B------:R-:W-:-:S13]  /*1070*/  ISETP.GT.AND P0, PT, R2, 0xfe, PT ;  /* 0x000000fe0200780c */ /* 0x000fda0003f04270 */
[----:B------:R-:W-:Y:S05]  /*1080*/  @P0 BRA `(.L_x_49) ;  /* 0x00000000006c0947 */ /* 0x000fea0003800000 */
[----:B------:R-:W-:-:S13]  /*1090*/  ISETP.GE.AND P0, PT, R2, 0x1, PT ;  /* 0x000000010200780c */ /* 0x000fda0003f06270 */
[----:B------:R-:W-:Y:S05]  /*10a0*/  @P0 BRA `(.L_x_50) ;  /* 0x0000000000740947 */ /* 0x000fea0003800000 */
[----:B------:R-:W-:Y:S02]  /*10b0*/  ISETP.GE.AND P0, PT, R2, -0x18, PT ;  /* 0xffffffe80200780c */ /* 0x000fe40003f06270 */
[----:B------:R-:W-:-:S11]  /*10c0*/  LOP3.LUT R3, R3, 0x80000000, RZ, 0xc0, !PT ;  /* 0x8000000003037812 */ /* 0x000fd600078ec0ff */
[----:B------:R-:W-:Y:S05]  /*10d0*/  @!P0 BRA `(.L_x_50) ;  /* 0x0000000000688947 */ /* 0x000fea0003800000 */
[-CC-:B------:R-:W-:Y:S01]  /*10e0*/  FFMA.RZ R20, R22, R0.reuse, R23.reuse ;  /* 0x0000000016147223 */ /* 0x180fe2000000c017 */
[C---:B------:R-:W-:Y:S02]  /*10f0*/  ISETP.NE.AND P2, PT, R2.reuse, RZ, PT ;  /* 0x000000ff0200720c */ /* 0x040fe40003f45270 */
[----:B------:R-:W-:Y:S02]  /*1100*/  ISETP.NE.AND P1, PT, R2, RZ, PT ;  /* 0x000000ff0200720c */ /* 0x000fe40003f25270 */
[----:B------:R-:W-:Y:S01]  /*1110*/  LOP3.LUT R21, R20, 0x7fffff, RZ, 0xc0, !PT ;  /* 0x007fffff14157812 */ /* 0x000fe200078ec0ff */
[CCC-:B------:R-:W-:Y:S01]  /*1120*/  FFMA.RP R20, R22.reuse, R0.reuse, R23.reuse ;  /* 0x0000000016147223 */ /* 0x1c0fe20000008017 */
[----:B------:R-:W-:Y:S01]  /*1130*/  FFMA.RM R23, R22, R0, R23 ;  /* 0x0000000016177223 */ /* 0x000fe20000004017 */
[----:B------:R-:W-:Y:S01]  /*1140*/  IADD3 R0, PT, PT, R2, 0x20, RZ ;  /* 0x0000002002007810 */ /* 0x000fe20007ffe0ff */
[----:B------:R-:W-:Y:S01]  /*1150*/  IMAD.MOV R2, RZ, RZ, -R2 ;  /* 0x000000ffff027224 */ /* 0x000fe200078e0a02 */
[----:B------:R-:W-:-:S02]  /*1160*/  LOP3.LUT R21, R21, 0x800000, RZ, 0xfc, !PT ;  /* 0x0080000015157812 */ /* 0x000fc400078efcff */
[----:B------:R-:W-:Y:S02]  /*1170*/  FSETP.NEU.FTZ.AND P0, PT, R20, R23, PT ;  /* 0x000000171400720b */ /* 0x000fe40003f1d000 */
[----:B------:R-:W-:Y:S02]  /*1180*/  SHF.L.U32 R0, R21, R0, RZ ;  /* 0x0000000015007219 */ /* 0x000fe400000006ff */
[----:B------:R-:W-:Y:S02]  /*1190*/  SEL R2, R2, RZ, P2 ;  /* 0x000000ff02027207 */ /* 0x000fe40001000000 */
[----:B------:R-:W-:Y:S02]  /*11a0*/  ISETP.NE.AND P1, PT, R0, RZ, P1 ;  /* 0x000000ff0000720c */ /* 0x000fe40000f25270 */
[----:B------:R-:W-:Y:S02]  /*11b0*/  SHF.R.U32.HI R2, RZ, R2, R21 ;  /* 0x00000002ff027219 */ /* 0x000fe40000011615 */
[----:B------:R-:W-:-:S02]  /*11c0*/  PLOP3.LUT P0, PT, P0, P1, PT, 0xf8, 0x8f ;  /* 0x00000000008f781c */ /* 0x000fc40000703f70 */
[----:B------:R-:W-:Y:S02]  /*11d0*/  SHF.R.U32.HI R21, RZ, 0x1, R2 ;  /* 0x00000001ff157819 */ /* 0x000fe40000011602 */
[----:B------:R-:W-:-:S04]  /*11e0*/  SEL R0, RZ, 0x1, !P0 ;  /* 0x00000001ff007807 */ /* 0x000fc80004000000 */
[----:B------:R-:W-:-:S04]  /*11f0*/  LOP3.LUT R23, R0, 0x1, R21, 0xf8, !PT ;  /* 0x0000000100177812 */ /* 0x000fc800078ef815 */
[----:B------:R-:W-:-:S05]  /*1200*/  LOP3.LUT R2, R23, R2, RZ, 0xc0, !PT ;  /* 0x0000000217027212 */ /* 0x000fca00078ec0ff */
[----:B------:R-:W-:-:S05]  /*1210*/  IMAD.IADD R2, R21, 0x1, R2 ;  /* 0x0000000115027824 */ /* 0x000fca00078e0202 */
[----:B------:R-:W-:Y:S01]  /*1220*/  LOP3.LUT R3, R2, R3, RZ, 0xfc, !PT ;  /* 0x0000000302037212 */ /* 0x000fe200078efcff */
[----:B------:R-:W-:Y:S06]  /*1230*/  BRA `(.L_x_50) ;  /* 0x0000000000107947 */ /* 0x000fec0003800000 */
.L_x_49:
[----:B------:R-:W-:-:S04]  /*1240*/  LOP3.LUT R3, R3, 0x80000000, RZ, 0xc0, !PT ;  /* 0x8000000003037812 */ /* 0x000fc800078ec0ff */
[----:B------:R-:W-:Y:S01]  /*1250*/  LOP3.LUT R3, R3, 0x7f800000, RZ, 0xfc, !PT ;  /* 0x7f80000003037812 */ /* 0x000fe200078efcff */
[----:B------:R-:W-:Y:S06]  /*1260*/  BRA `(.L_x_50) ;  /* 0x0000000000047947 */ /* 0x000fec0003800000 */
.L_x_48:
[----:B------:R-:W-:-:S07]  /*1270*/  IMAD R3, R21, 0x800000, R3 ;  /* 0x0080000015037824 */ /* 0x000fce00078e0203 */
.L_x_50:
[----:B------:R-:W-:Y:S05]  /*1280*/  BSYNC.RECONVERGENT B3 ;  /* 0x0000000000037941 */ /* 0x000fea0003800200 */
.L_x_47:
[----:B------:R-:W-:Y:S05]  /*1290*/  BRA `(.L_x_51) ;  /* 0x0000000000207947 */ /* 0x000fea0003800000 */
.L_x_46:
[----:B------:R-:W-:-:S04]  /*12a0*/  LOP3.LUT R3, R3, 0x80000000, R0, 0x48, !PT ;  /* 0x8000000003037812 */ /* 0x000fc800078e4800 */
[----:B------:R-:W-:Y:S01]  /*12b0*/  LOP3.LUT R3, R3, 0x7f800000, RZ, 0xfc, !PT ;  /* 0x7f80000003037812 */ /* 0x000fe200078efcff */
[----:B------:R-:W-:Y:S06]  /*12c0*/  BRA `(.L_x_51) ;  /* 0x0000000000147947 */ /* 0x000fec0003800000 */
.L_x_45:
[----:B------:R-:W-:Y:S01]  /*12d0*/  LOP3.LUT R3, R3, 0x80000000, R0, 0x48, !PT ;  /* 0x8000000003037812 */ /* 0x000fe200078e4800 */
[----:B------:R-:W-:Y:S06]  /*12e0*/  BRA `(.L_x_51) ;  /* 0x00000000000c7947 */ /* 0x000fec0003800000 */
.L_x_44:
[----:B------:R-:W0:Y:S01]  /*12f0*/  MUFU.RSQ R3, -QNAN ;  /* 0xffc0000000037908 */ /* 0x000e220000001400 */
[----:B------:R-:W-:Y:S05]  /*1300*/  BRA `(.L_x_51) ;  /* 0x0000000000047947 */ /* 0x000fea0003800000 */
.L_x_43:
[----:B------:R-:W-:-:S07]  /*1310*/  FADD.FTZ R3, R0, R3 ;  /* 0x0000000300037221 */ /* 0x000fce0000010000 */
.L_x_51:
[----:B------:R-:W-:Y:S05]  /*1320*/  BSYNC.RECONVERGENT B2 ;  /* 0x0000000000027941 */ /* 0x000fea0003800200 */
.L_x_41:
[----:B0-----:R-:W-:Y:S01]  /*1330*/  MOV R0, R3 ;  /* 0x0000000300007202 */ /* 0x001fe20000000f00 */
[----:B------:R-:W-:Y:S02]  /*1340*/  IMAD.MOV.U32 R2, RZ, RZ, R19 ;  /* 0x000000ffff027224 */ /* 0x000fe400078e0013 */
[----:B------:R-:W-:-:S04]  /*1350*/  IMAD.MOV.U32 R3, RZ, RZ, 0x0 ;  /* 0x00000000ff037424 */ /* 0x000fc800078e00ff */
[----:B------:R-:W-:Y:S05]  /*1360*/  RET.REL.NODEC R2 `(GETRF) ;  /* 0xffffffec02247950 */ /* 0x000fea0003c3ffff */
.L_x_52:
        /* <DEDUP_REMOVED lines=9> */
.L_x_53:


//--------------------- .nv.shared.reserved.0     --------------------------
	.section	.nv.shared.reserved.0,"aw",@nobits
	.weak		__nv_reservedSMEM_offset_0_alias
	.size		__nv_reservedSMEM_offset_0_alias, 0, 64
	.other		__nv_reservedSMEM_offset_0_alias,@"STO_CUDA_RESERVED_SHARED STV_DEFAULT"
__nv_reservedSMEM_offset_0_alias:
	.zero		0
	.zero		64


//--------------------- .nv.shared.GETRF          --------------------------
	.section	.nv.shared.GETRF,"aw",@nobits
	.sectionflags	@""
	.align	4
.nv.shared.GETRF:
	.zero		5120


//--------------------- .nv.constant0.SSSM        --------------------------
	.section	.nv.constant0.SSSM,"a",@progbits
	.sectionflags	@""
	.align	4
.nv.constant0.SSSM:
	.zero		932


//--------------------- .nv.constant0.TSTRF       --------------------------
	.section	.nv.constant0.TSTRF,"a",@progbits
	.sectionflags	@""
	.align	4
.nv.constant0.TSTRF:
	.zero		924


//--------------------- .nv.constant0.GESSM       --------------------------
	.section	.nv.constant0.GESSM,"a",@progbits
	.sectionflags	@""
	.align	4
.nv.constant0.GESSM:
	.zero		924


//--------------------- .nv.constant0.GETRF       --------------------------
	.section	.nv.constant0.GETRF,"a",@progbits
	.sectionflags	@""
	.align	4
.nv.constant0.GETRF:
	.zero		912


//--------------------- SYMBOLS --------------------------

	.type		.nv.reservedSmem.offset0,@object
	.size		.nv.reservedSmem.offset0,0x4
	.type		.nv.reservedSmem.cap,@object
	.size		.nv.reservedSmem.cap,0x4
